//
// Generated by NVIDIA NVVM Compiler
//
// Compiler Build ID: CL-36424714
// Cuda compilation tools, release 13.0, V13.0.88
// Based on NVVM 20.0.0
//

.version 9.0
.target sm_100
.address_size 64

	// .globl	_Z16kernel_pure_readPKfPfi
// _ZZ19kernel_with_barrierPfiE4smem has been demoted
// _ZZ21kernel_smem_intensivePfiE4smem has been demoted
.global .align 4 .b8 __cudart_i2opi_f[24] = {65, 144, 67, 60, 153, 149, 98, 219, 192, 221, 52, 245, 209, 87, 39, 252, 41, 21, 68, 78, 110, 131, 249, 162};

.visible .entry _Z16kernel_pure_readPKfPfi(
	.param .u64 .ptr .align 1 _Z16kernel_pure_readPKfPfi_param_0,
	.param .u64 .ptr .align 1 _Z16kernel_pure_readPKfPfi_param_1,
	.param .u32 _Z16kernel_pure_readPKfPfi_param_2
)
{
	.reg .pred 	%p<8>;
	.reg .b32 	%r<31>;
	.reg .b32 	%f<25>;
	.reg .b64 	%rd<13>;

	ld.param.u64 	%rd3, [_Z16kernel_pure_readPKfPfi_param_0];
	ld.param.u64 	%rd2, [_Z16kernel_pure_readPKfPfi_param_1];
	ld.param.u32 	%r12, [_Z16kernel_pure_readPKfPfi_param_2];
	cvta.to.global.u64 	%rd1, %rd3;
	mov.u32 	%r13, %ctaid.x;
	mov.u32 	%r14, %ntid.x;
	mov.u32 	%r15, %tid.x;
	mad.lo.s32 	%r1, %r13, %r14, %r15;
	mov.u32 	%r16, %nctaid.x;
	mul.lo.s32 	%r2, %r14, %r16;
	setp.ge.s32 	%p1, %r1, %r12;
	mov.f32 	%f24, 0f00000000;
	@%p1 bra 	$L__BB0_7;
	add.s32 	%r17, %r1, %r2;
	max.s32 	%r18, %r12, %r17;
	setp.lt.s32 	%p2, %r17, %r12;
	selp.u32 	%r19, 1, 0, %p2;
	add.s32 	%r20, %r17, %r19;
	sub.s32 	%r21, %r18, %r20;
	div.u32 	%r22, %r21, %r2;
	add.s32 	%r3, %r22, %r19;
	and.b32  	%r23, %r3, 3;
	setp.eq.s32 	%p3, %r23, 3;
	mov.f32 	%f24, 0f00000000;
	mov.u32 	%r29, %r1;
	@%p3 bra 	$L__BB0_4;
	add.s32 	%r24, %r3, 1;
	and.b32  	%r25, %r24, 3;
	neg.s32 	%r27, %r25;
	mov.f32 	%f24, 0f00000000;
	mov.u32 	%r29, %r1;
$L__BB0_3:
	.pragma "nounroll";
	mul.wide.s32 	%rd4, %r29, 4;
	add.s64 	%rd5, %rd1, %rd4;
	ld.global.nc.f32 	%f12, [%rd5];
	add.f32 	%f24, %f24, %f12;
	add.s32 	%r29, %r29, %r2;
	add.s32 	%r27, %r27, 1;
	setp.ne.s32 	%p4, %r27, 0;
	@%p4 bra 	$L__BB0_3;
$L__BB0_4:
	setp.lt.u32 	%p5, %r3, 3;
	@%p5 bra 	$L__BB0_7;
	mul.wide.s32 	%rd8, %r2, 4;
	shl.b32 	%r26, %r2, 2;
$L__BB0_6:
	mul.wide.s32 	%rd6, %r29, 4;
	add.s64 	%rd7, %rd1, %rd6;
	ld.global.nc.f32 	%f13, [%rd7];
	add.f32 	%f14, %f24, %f13;
	add.s64 	%rd9, %rd7, %rd8;
	ld.global.nc.f32 	%f15, [%rd9];
	add.f32 	%f16, %f14, %f15;
	add.s64 	%rd10, %rd9, %rd8;
	ld.global.nc.f32 	%f17, [%rd10];
	add.f32 	%f18, %f16, %f17;
	add.s64 	%rd11, %rd10, %rd8;
	ld.global.nc.f32 	%f19, [%rd11];
	add.f32 	%f24, %f18, %f19;
	add.s32 	%r29, %r26, %r29;
	setp.lt.s32 	%p6, %r29, %r12;
	@%p6 bra 	$L__BB0_6;
$L__BB0_7:
	setp.ne.s32 	%p7, %r1, 0;
	@%p7 bra 	$L__BB0_9;
	cvta.to.global.u64 	%rd12, %rd2;
	st.global.f32 	[%rd12], %f24;
$L__BB0_9:
	ret;

}
	// .globl	_Z17kernel_pure_writePfif
.visible .entry _Z17kernel_pure_writePfif(
	.param .u64 .ptr .align 1 _Z17kernel_pure_writePfif_param_0,
	.param .u32 _Z17kernel_pure_writePfif_param_1,
	.param .f32 _Z17kernel_pure_writePfif_param_2
)
{
	.reg .pred 	%p<7>;
	.reg .b32 	%r<31>;
	.reg .b32 	%f<2>;
	.reg .b64 	%rd<11>;

	ld.param.u64 	%rd2, [_Z17kernel_pure_writePfif_param_0];
	ld.param.u32 	%r12, [_Z17kernel_pure_writePfif_param_1];
	ld.param.f32 	%f1, [_Z17kernel_pure_writePfif_param_2];
	cvta.to.global.u64 	%rd1, %rd2;
	mov.u32 	%r13, %ctaid.x;
	mov.u32 	%r14, %ntid.x;
	mov.u32 	%r15, %tid.x;
	mad.lo.s32 	%r29, %r13, %r14, %r15;
	mov.u32 	%r16, %nctaid.x;
	mul.lo.s32 	%r2, %r14, %r16;
	setp.ge.s32 	%p1, %r29, %r12;
	@%p1 bra 	$L__BB1_7;
	add.s32 	%r17, %r29, %r2;
	max.s32 	%r18, %r12, %r17;
	setp.lt.s32 	%p2, %r17, %r12;
	selp.u32 	%r19, 1, 0, %p2;
	add.s32 	%r20, %r17, %r19;
	sub.s32 	%r21, %r18, %r20;
	div.u32 	%r22, %r21, %r2;
	add.s32 	%r3, %r22, %r19;
	and.b32  	%r23, %r3, 3;
	setp.eq.s32 	%p3, %r23, 3;
	@%p3 bra 	$L__BB1_4;
	add.s32 	%r24, %r3, 1;
	and.b32  	%r25, %r24, 3;
	neg.s32 	%r27, %r25;
$L__BB1_3:
	.pragma "nounroll";
	mul.wide.s32 	%rd3, %r29, 4;
	add.s64 	%rd4, %rd1, %rd3;
	st.global.f32 	[%rd4], %f1;
	add.s32 	%r29, %r29, %r2;
	add.s32 	%r27, %r27, 1;
	setp.ne.s32 	%p4, %r27, 0;
	@%p4 bra 	$L__BB1_3;
$L__BB1_4:
	setp.lt.u32 	%p5, %r3, 3;
	@%p5 bra 	$L__BB1_7;
	mul.wide.s32 	%rd7, %r2, 4;
	shl.b32 	%r26, %r2, 2;
$L__BB1_6:
	mul.wide.s32 	%rd5, %r29, 4;
	add.s64 	%rd6, %rd1, %rd5;
	st.global.f32 	[%rd6], %f1;
	add.s64 	%rd8, %rd6, %rd7;
	st.global.f32 	[%rd8], %f1;
	add.s64 	%rd9, %rd8, %rd7;
	st.global.f32 	[%rd9], %f1;
	add.s64 	%rd10, %rd9, %rd7;
	st.global.f32 	[%rd10], %f1;
	add.s32 	%r29, %r26, %r29;
	setp.lt.s32 	%p6, %r29, %r12;
	@%p6 bra 	$L__BB1_6;
$L__BB1_7:
	ret;

}
	// .globl	_Z17kernel_vector_addPKfS0_Pfi
.visible .entry _Z17kernel_vector_addPKfS0_Pfi(
	.param .u64 .ptr .align 1 _Z17kernel_vector_addPKfS0_Pfi_param_0,
	.param .u64 .ptr .align 1 _Z17kernel_vector_addPKfS0_Pfi_param_1,
	.param .u64 .ptr .align 1 _Z17kernel_vector_addPKfS0_Pfi_param_2,
	.param .u32 _Z17kernel_vector_addPKfS0_Pfi_param_3
)
{
	.reg .pred 	%p<7>;
	.reg .b32 	%r<31>;
	.reg .b32 	%f<16>;
	.reg .b64 	%rd<25>;

	ld.param.u64 	%rd4, [_Z17kernel_vector_addPKfS0_Pfi_param_0];
	ld.param.u64 	%rd5, [_Z17kernel_vector_addPKfS0_Pfi_param_1];
	ld.param.u64 	%rd6, [_Z17kernel_vector_addPKfS0_Pfi_param_2];
	ld.param.u32 	%r12, [_Z17kernel_vector_addPKfS0_Pfi_param_3];
	cvta.to.global.u64 	%rd1, %rd6;
	cvta.to.global.u64 	%rd2, %rd5;
	cvta.to.global.u64 	%rd3, %rd4;
	mov.u32 	%r13, %ctaid.x;
	mov.u32 	%r14, %ntid.x;
	mov.u32 	%r15, %tid.x;
	mad.lo.s32 	%r29, %r13, %r14, %r15;
	mov.u32 	%r16, %nctaid.x;
	mul.lo.s32 	%r2, %r14, %r16;
	setp.ge.s32 	%p1, %r29, %r12;
	@%p1 bra 	$L__BB2_7;
	add.s32 	%r17, %r29, %r2;
	max.s32 	%r18, %r12, %r17;
	setp.lt.s32 	%p2, %r17, %r12;
	selp.u32 	%r19, 1, 0, %p2;
	add.s32 	%r20, %r17, %r19;
	sub.s32 	%r21, %r18, %r20;
	div.u32 	%r22, %r21, %r2;
	add.s32 	%r3, %r22, %r19;
	and.b32  	%r23, %r3, 3;
	setp.eq.s32 	%p3, %r23, 3;
	@%p3 bra 	$L__BB2_4;
	add.s32 	%r24, %r3, 1;
	and.b32  	%r25, %r24, 3;
	neg.s32 	%r27, %r25;
$L__BB2_3:
	.pragma "nounroll";
	mul.wide.s32 	%rd7, %r29, 4;
	add.s64 	%rd8, %rd1, %rd7;
	add.s64 	%rd9, %rd2, %rd7;
	add.s64 	%rd10, %rd3, %rd7;
	ld.global.nc.f32 	%f1, [%rd10];
	ld.global.nc.f32 	%f2, [%rd9];
	add.f32 	%f3, %f1, %f2;
	st.global.f32 	[%rd8], %f3;
	add.s32 	%r29, %r29, %r2;
	add.s32 	%r27, %r27, 1;
	setp.ne.s32 	%p4, %r27, 0;
	@%p4 bra 	$L__BB2_3;
$L__BB2_4:
	setp.lt.u32 	%p5, %r3, 3;
	@%p5 bra 	$L__BB2_7;
	mul.wide.s32 	%rd15, %r2, 4;
	shl.b32 	%r26, %r2, 2;
$L__BB2_6:
	mul.wide.s32 	%rd11, %r29, 4;
	add.s64 	%rd12, %rd3, %rd11;
	ld.global.nc.f32 	%f4, [%rd12];
	add.s64 	%rd13, %rd2, %rd11;
	ld.global.nc.f32 	%f5, [%rd13];
	add.f32 	%f6, %f4, %f5;
	add.s64 	%rd14, %rd1, %rd11;
	st.global.f32 	[%rd14], %f6;
	add.s64 	%rd16, %rd12, %rd15;
	ld.global.nc.f32 	%f7, [%rd16];
	add.s64 	%rd17, %rd13, %rd15;
	ld.global.nc.f32 	%f8, [%rd17];
	add.f32 	%f9, %f7, %f8;
	add.s64 	%rd18, %rd14, %rd15;
	st.global.f32 	[%rd18], %f9;
	add.s64 	%rd19, %rd16, %rd15;
	ld.global.nc.f32 	%f10, [%rd19];
	add.s64 	%rd20, %rd17, %rd15;
	ld.global.nc.f32 	%f11, [%rd20];
	add.f32 	%f12, %f10, %f11;
	add.s64 	%rd21, %rd18, %rd15;
	st.global.f32 	[%rd21], %f12;
	add.s64 	%rd22, %rd19, %rd15;
	ld.global.nc.f32 	%f13, [%rd22];
	add.s64 	%rd23, %rd20, %rd15;
	ld.global.nc.f32 	%f14, [%rd23];
	add.f32 	%f15, %f13, %f14;
	add.s64 	%rd24, %rd21, %rd15;
	st.global.f32 	[%rd24], %f15;
	add.s32 	%r29, %r26, %r29;
	setp.lt.s32 	%p6, %r29, %r12;
	@%p6 bra 	$L__BB2_6;
$L__BB2_7:
	ret;

}
	// .globl	_Z19kernel_pure_computePfii
.visible .entry _Z19kernel_pure_computePfii(
	.param .u64 .ptr .align 1 _Z19kernel_pure_computePfii_param_0,
	.param .u32 _Z19kernel_pure_computePfii_param_1,
	.param .u32 _Z19kernel_pure_computePfii_param_2
)
{
	.local .align 4 .b8 	__local_depot3[28];
	.reg .b64 	%SP;
	.reg .b64 	%SPL;
	.reg .pred 	%p<20>;
	.reg .b32 	%r<89>;
	.reg .b32 	%f<57>;
	.reg .b64 	%rd<42>;
	.reg .b64 	%fd<5>;

	mov.u64 	%SPL, __local_depot3;
	ld.param.u64 	%rd13, [_Z19kernel_pure_computePfii_param_0];
	ld.param.u32 	%r31, [_Z19kernel_pure_computePfii_param_1];
	ld.param.u32 	%r32, [_Z19kernel_pure_computePfii_param_2];
	add.u64 	%rd1, %SPL, 0;
	add.u64 	%rd2, %SPL, 0;
	mov.u32 	%r33, %ctaid.x;
	mov.u32 	%r34, %ntid.x;
	mov.u32 	%r35, %tid.x;
	mad.lo.s32 	%r1, %r33, %r34, %r35;
	cvt.rn.f32.s32 	%f15, %r1;
	mul.f32 	%f56, %f15, 0f3DCCCCCD;
	setp.lt.s32 	%p1, %r32, 1;
	@%p1 bra 	$L__BB3_19;
	mov.b32 	%r80, 0;
	mov.u64 	%rd26, __cudart_i2opi_f;
$L__BB3_2:
	.pragma "nounroll";
	fma.rn.f32 	%f16, %f56, 0f3F8020C5, 0f3A83126F;
	fma.rn.f32 	%f17, %f16, %f16, 0f3F800000;
	sqrt.rn.f32 	%f3, %f17;
	mul.f32 	%f18, %f3, 0f3F22F983;
	cvt.rni.s32.f32 	%r88, %f18;
	cvt.rn.f32.s32 	%f19, %r88;
	fma.rn.f32 	%f20, %f19, 0fBFC90FDA, %f3;
	fma.rn.f32 	%f21, %f19, 0fB3A22168, %f20;
	fma.rn.f32 	%f55, %f19, 0fA7C234C5, %f21;
	abs.f32 	%f5, %f3;
	setp.ltu.f32 	%p2, %f5, 0f47CE4780;
	mov.u32 	%r84, %r88;
	mov.f32 	%f54, %f55;
	@%p2 bra 	$L__BB3_10;
	setp.neu.f32 	%p3, %f5, 0f7F800000;
	@%p3 bra 	$L__BB3_5;
	mov.f32 	%f24, 0f00000000;
	mul.rn.f32 	%f54, %f3, %f24;
	mov.b32 	%r84, 0;
	bra.uni 	$L__BB3_10;
$L__BB3_5:
	mov.b32 	%r4, %f3;
	shl.b32 	%r38, %r4, 8;
	or.b32  	%r5, %r38, -2147483648;
	mov.b64 	%rd40, 0;
	mov.b32 	%r81, 0;
	mov.u64 	%rd38, %rd26;
	mov.u64 	%rd39, %rd2;
$L__BB3_6:
	.pragma "nounroll";
	ld.global.nc.u32 	%r39, [%rd38];
	mad.wide.u32 	%rd18, %r39, %r5, %rd40;
	shr.u64 	%rd40, %rd18, 32;
	st.local.u32 	[%rd39], %rd18;
	add.s32 	%r81, %r81, 1;
	add.s64 	%rd39, %rd39, 4;
	add.s64 	%rd38, %rd38, 4;
	setp.ne.s32 	%p4, %r81, 6;
	@%p4 bra 	$L__BB3_6;
	shr.u32 	%r40, %r4, 23;
	st.local.u32 	[%rd2+24], %rd40;
	and.b32  	%r8, %r40, 31;
	and.b32  	%r41, %r40, 224;
	add.s32 	%r42, %r41, -128;
	shr.u32 	%r43, %r42, 5;
	mul.wide.u32 	%rd19, %r43, 4;
	sub.s64 	%rd9, %rd2, %rd19;
	ld.local.u32 	%r82, [%rd9+24];
	ld.local.u32 	%r83, [%rd9+20];
	setp.eq.s32 	%p5, %r8, 0;
	@%p5 bra 	$L__BB3_9;
	shf.l.wrap.b32 	%r82, %r83, %r82, %r8;
	ld.local.u32 	%r44, [%rd9+16];
	shf.l.wrap.b32 	%r83, %r44, %r83, %r8;
$L__BB3_9:
	shr.u32 	%r45, %r82, 30;
	shf.l.wrap.b32 	%r46, %r83, %r82, 2;
	shl.b32 	%r47, %r83, 2;
	shr.u32 	%r48, %r46, 31;
	add.s32 	%r49, %r48, %r45;
	neg.s32 	%r50, %r49;
	setp.lt.s32 	%p6, %r4, 0;
	selp.b32 	%r84, %r50, %r49, %p6;
	xor.b32  	%r51, %r46, %r4;
	shr.s32 	%r52, %r46, 31;
	xor.b32  	%r53, %r52, %r46;
	xor.b32  	%r54, %r52, %r47;
	cvt.u64.u32 	%rd20, %r53;
	shl.b64 	%rd21, %rd20, 32;
	cvt.u64.u32 	%rd22, %r54;
	or.b64  	%rd23, %rd21, %rd22;
	cvt.rn.f64.s64 	%fd1, %rd23;
	mul.f64 	%fd2, %fd1, 0d3BF921FB54442D19;
	cvt.rn.f32.f64 	%f22, %fd2;
	neg.f32 	%f23, %f22;
	setp.lt.s32 	%p7, %r51, 0;
	selp.f32 	%f54, %f23, %f22, %p7;
$L__BB3_10:
	setp.ltu.f32 	%p8, %f5, 0f47CE4780;
	mul.rn.f32 	%f25, %f54, %f54;
	and.b32  	%r56, %r84, 1;
	setp.eq.b32 	%p9, %r56, 1;
	selp.f32 	%f26, 0f3F800000, %f54, %p9;
	fma.rn.f32 	%f27, %f25, %f26, 0f00000000;
	fma.rn.f32 	%f28, %f25, 0f37CBAC00, 0fBAB607ED;
	selp.f32 	%f29, %f28, 0fB94D4153, %p9;
	selp.f32 	%f30, 0f3D2AAABB, 0f3C0885E4, %p9;
	fma.rn.f32 	%f31, %f29, %f25, %f30;
	selp.f32 	%f32, 0fBEFFFFFF, 0fBE2AAAA8, %p9;
	fma.rn.f32 	%f33, %f31, %f25, %f32;
	fma.rn.f32 	%f34, %f33, %f27, %f26;
	and.b32  	%r57, %r84, 2;
	setp.eq.s32 	%p10, %r57, 0;
	mov.f32 	%f35, 0f00000000;
	sub.f32 	%f36, %f35, %f34;
	selp.f32 	%f9, %f34, %f36, %p10;
	@%p8 bra 	$L__BB3_18;
	setp.neu.f32 	%p11, %f5, 0f7F800000;
	@%p11 bra 	$L__BB3_13;
	mov.f32 	%f39, 0f00000000;
	mul.rn.f32 	%f55, %f3, %f39;
	mov.b32 	%r88, 0;
	bra.uni 	$L__BB3_18;
$L__BB3_13:
	mov.b32 	%r17, %f3;
	shl.b32 	%r59, %r17, 8;
	or.b32  	%r18, %r59, -2147483648;
	mov.b64 	%rd41, 0;
	mov.b32 	%r85, 0;
$L__BB3_14:
	.pragma "nounroll";
	mul.wide.u32 	%rd25, %r85, 4;
	add.s64 	%rd27, %rd26, %rd25;
	ld.global.nc.u32 	%r60, [%rd27];
	mad.wide.u32 	%rd28, %r60, %r18, %rd41;
	shr.u64 	%rd41, %rd28, 32;
	add.s64 	%rd29, %rd1, %rd25;
	st.local.u32 	[%rd29], %rd28;
	add.s32 	%r85, %r85, 1;
	setp.ne.s32 	%p12, %r85, 6;
	@%p12 bra 	$L__BB3_14;
	shr.u32 	%r61, %r17, 23;
	st.local.u32 	[%rd1+24], %rd41;
	and.b32  	%r21, %r61, 31;
	and.b32  	%r62, %r61, 224;
	add.s32 	%r63, %r62, -128;
	shr.u32 	%r64, %r63, 5;
	mul.wide.u32 	%rd30, %r64, 4;
	sub.s64 	%rd12, %rd1, %rd30;
	ld.local.u32 	%r86, [%rd12+24];
	ld.local.u32 	%r87, [%rd12+20];
	setp.eq.s32 	%p13, %r21, 0;
	@%p13 bra 	$L__BB3_17;
	shf.l.wrap.b32 	%r86, %r87, %r86, %r21;
	ld.local.u32 	%r65, [%rd12+16];
	shf.l.wrap.b32 	%r87, %r65, %r87, %r21;
$L__BB3_17:
	shr.u32 	%r66, %r86, 30;
	shf.l.wrap.b32 	%r67, %r87, %r86, 2;
	shl.b32 	%r68, %r87, 2;
	shr.u32 	%r69, %r67, 31;
	add.s32 	%r70, %r69, %r66;
	neg.s32 	%r71, %r70;
	setp.lt.s32 	%p14, %r17, 0;
	selp.b32 	%r88, %r71, %r70, %p14;
	xor.b32  	%r72, %r67, %r17;
	shr.s32 	%r73, %r67, 31;
	xor.b32  	%r74, %r73, %r67;
	xor.b32  	%r75, %r73, %r68;
	cvt.u64.u32 	%rd31, %r74;
	shl.b64 	%rd32, %rd31, 32;
	cvt.u64.u32 	%rd33, %r75;
	or.b64  	%rd34, %rd32, %rd33;
	cvt.rn.f64.s64 	%fd3, %rd34;
	mul.f64 	%fd4, %fd3, 0d3BF921FB54442D19;
	cvt.rn.f32.f64 	%f37, %fd4;
	neg.f32 	%f38, %f37;
	setp.lt.s32 	%p15, %r72, 0;
	selp.f32 	%f55, %f38, %f37, %p15;
$L__BB3_18:
	add.s32 	%r77, %r88, 1;
	mul.rn.f32 	%f40, %f55, %f55;
	and.b32  	%r78, %r88, 1;
	setp.eq.b32 	%p16, %r78, 1;
	selp.f32 	%f41, %f55, 0f3F800000, %p16;
	fma.rn.f32 	%f42, %f40, %f41, 0f00000000;
	fma.rn.f32 	%f43, %f40, 0f37CBAC00, 0fBAB607ED;
	selp.f32 	%f44, 0fB94D4153, %f43, %p16;
	selp.f32 	%f45, 0f3C0885E4, 0f3D2AAABB, %p16;
	fma.rn.f32 	%f46, %f44, %f40, %f45;
	selp.f32 	%f47, 0fBE2AAAA8, 0fBEFFFFFF, %p16;
	fma.rn.f32 	%f48, %f46, %f40, %f47;
	fma.rn.f32 	%f49, %f48, %f42, %f41;
	and.b32  	%r79, %r77, 2;
	setp.eq.s32 	%p17, %r79, 0;
	mov.f32 	%f50, 0f00000000;
	sub.f32 	%f51, %f50, %f49;
	selp.f32 	%f52, %f49, %f51, %p17;
	mul.f32 	%f56, %f9, %f52;
	add.s32 	%r80, %r80, 1;
	setp.ne.s32 	%p18, %r80, %r32;
	@%p18 bra 	$L__BB3_2;
$L__BB3_19:
	setp.ge.s32 	%p19, %r1, %r31;
	@%p19 bra 	$L__BB3_21;
	cvta.to.global.u64 	%rd35, %rd13;
	mul.wide.s32 	%rd36, %r1, 4;
	add.s64 	%rd37, %rd35, %rd36;
	st.global.f32 	[%rd37], %f56;
$L__BB3_21:
	ret;

}
	// .globl	_Z19kernel_with_barrierPfi
.visible .entry _Z19kernel_with_barrierPfi(
	.param .u64 .ptr .align 1 _Z19kernel_with_barrierPfi_param_0,
	.param .u32 _Z19kernel_with_barrierPfi_param_1
)
{
	.reg .pred 	%p<6>;
	.reg .b32 	%r<10>;
	.reg .b32 	%f<8>;
	.reg .b64 	%rd<5>;
	// demoted variable
	.shared .align 4 .b8 _ZZ19kernel_with_barrierPfiE4smem[1024];
	ld.param.u64 	%rd2, [_Z19kernel_with_barrierPfi_param_0];
	ld.param.u32 	%r4, [_Z19kernel_with_barrierPfi_param_1];
	cvta.to.global.u64 	%rd3, %rd2;
	mov.u32 	%r1, %tid.x;
	mov.u32 	%r5, %ctaid.x;
	mov.u32 	%r6, %ntid.x;
	mad.lo.s32 	%r2, %r5, %r6, %r1;
	setp.ge.s32 	%p1, %r2, %r4;
	mul.wide.s32 	%rd4, %r2, 4;
	add.s64 	%rd1, %rd3, %rd4;
	shl.b32 	%r7, %r1, 2;
	mov.u32 	%r8, _ZZ19kernel_with_barrierPfiE4smem;
	add.s32 	%r3, %r8, %r7;
	@%p1 bra 	$L__BB4_2;
	ld.global.f32 	%f1, [%rd1];
	st.shared.f32 	[%r3], %f1;
$L__BB4_2:
	setp.ge.s32 	%p2, %r2, %r4;
	bar.sync 	0;
	add.s32 	%r9, %r1, -1;
	setp.gt.u32 	%p3, %r9, 253;
	or.pred  	%p4, %p3, %p2;
	@%p4 bra 	$L__BB4_4;
	ld.shared.f32 	%f2, [%r3+-4];
	ld.shared.f32 	%f3, [%r3];
	add.f32 	%f4, %f2, %f3;
	ld.shared.f32 	%f5, [%r3+4];
	add.f32 	%f6, %f4, %f5;
	st.shared.f32 	[%r3], %f6;
$L__BB4_4:
	setp.ge.s32 	%p5, %r2, %r4;
	bar.sync 	0;
	@%p5 bra 	$L__BB4_6;
	ld.shared.f32 	%f7, [%r3];
	st.global.f32 	[%rd1], %f7;
$L__BB4_6:
	ret;

}
	// .globl	_Z20kernel_random_accessPKfPKiPfi
.visible .entry _Z20kernel_random_accessPKfPKiPfi(
	.param .u64 .ptr .align 1 _Z20kernel_random_accessPKfPKiPfi_param_0,
	.param .u64 .ptr .align 1 _Z20kernel_random_accessPKfPKiPfi_param_1,
	.param .u64 .ptr .align 1 _Z20kernel_random_accessPKfPKiPfi_param_2,
	.param .u32 _Z20kernel_random_accessPKfPKiPfi_param_3
)
{
	.reg .pred 	%p<2>;
	.reg .b32 	%r<7>;
	.reg .b32 	%f<2>;
	.reg .b64 	%rd<12>;

	ld.param.u64 	%rd1, [_Z20kernel_random_accessPKfPKiPfi_param_0];
	ld.param.u64 	%rd2, [_Z20kernel_random_accessPKfPKiPfi_param_1];
	ld.param.u64 	%rd3, [_Z20kernel_random_accessPKfPKiPfi_param_2];
	ld.param.u32 	%r2, [_Z20kernel_random_accessPKfPKiPfi_param_3];
	mov.u32 	%r3, %ctaid.x;
	mov.u32 	%r4, %ntid.x;
	mov.u32 	%r5, %tid.x;
	mad.lo.s32 	%r1, %r3, %r4, %r5;
	setp.ge.s32 	%p1, %r1, %r2;
	@%p1 bra 	$L__BB5_2;
	cvta.to.global.u64 	%rd4, %rd2;
	cvta.to.global.u64 	%rd5, %rd1;
	cvta.to.global.u64 	%rd6, %rd3;
	mul.wide.s32 	%rd7, %r1, 4;
	add.s64 	%rd8, %rd4, %rd7;
	ld.global.nc.u32 	%r6, [%rd8];
	mul.wide.s32 	%rd9, %r6, 4;
	add.s64 	%rd10, %rd5, %rd9;
	ld.global.nc.f32 	%f1, [%rd10];
	add.s64 	%rd11, %rd6, %rd7;
	st.global.f32 	[%rd11], %f1;
$L__BB5_2:
	ret;

}
	// .globl	_Z17kernel_atomic_addPii
.visible .entry _Z17kernel_atomic_addPii(
	.param .u64 .ptr .align 1 _Z17kernel_atomic_addPii_param_0,
	.param .u32 _Z17kernel_atomic_addPii_param_1
)
{
	.reg .pred 	%p<2>;
	.reg .b32 	%r<7>;
	.reg .b64 	%rd<3>;

	ld.param.u64 	%rd1, [_Z17kernel_atomic_addPii_param_0];
	ld.param.u32 	%r1, [_Z17kernel_atomic_addPii_param_1];
	mov.u32 	%r2, %ctaid.x;
	mov.u32 	%r3, %ntid.x;
	mov.u32 	%r4, %tid.x;
	mad.lo.s32 	%r5, %r2, %r3, %r4;
	setp.ge.s32 	%p1, %r5, %r1;
	@%p1 bra 	$L__BB6_2;
	cvta.to.global.u64 	%rd2, %rd1;
	atom.global.add.u32 	%r6, [%rd2], 1;
$L__BB6_2:
	ret;

}
	// .globl	_Z21kernel_smem_intensivePfi
.visible .entry _Z21kernel_smem_intensivePfi(
	.param .u64 .ptr .align 1 _Z21kernel_smem_intensivePfi_param_0,
	.param .u32 _Z21kernel_smem_intensivePfi_param_1
)
{
	.reg .pred 	%p<3>;
	.reg .b32 	%r<20>;
	.reg .b32 	%f<40>;
	.reg .b64 	%rd<5>;
	// demoted variable
	.shared .align 4 .b8 _ZZ21kernel_smem_intensivePfiE4smem[4096];
	ld.param.u64 	%rd1, [_Z21kernel_smem_intensivePfi_param_0];
	ld.param.u32 	%r6, [_Z21kernel_smem_intensivePfi_param_1];
	mov.u32 	%r9, %tid.x;
	mov.u32 	%r10, %ctaid.x;
	mov.u32 	%r11, %ntid.x;
	mad.lo.s32 	%r1, %r10, %r11, %r9;
	cvt.rn.f32.u32 	%f4, %r9;
	shl.b32 	%r12, %r9, 2;
	mov.u32 	%r13, _ZZ21kernel_smem_intensivePfiE4smem;
	add.s32 	%r14, %r13, %r12;
	st.shared.f32 	[%r14], %f4;
	add.s32 	%r15, %r9, 256;
	cvt.rn.f32.u32 	%f5, %r15;
	st.shared.f32 	[%r14+1024], %f5;
	add.s32 	%r16, %r9, 512;
	cvt.rn.f32.u32 	%f6, %r16;
	st.shared.f32 	[%r14+2048], %f6;
	add.s32 	%r17, %r9, 768;
	cvt.rn.f32.u32 	%f7, %r17;
	st.shared.f32 	[%r14+3072], %f7;
	bar.sync 	0;
	add.s32 	%r18, %r13, 32;
	mov.f32 	%f39, 0f00000000;
	mov.b32 	%r19, 0;
$L__BB7_1:
	.pragma "nounroll";
	ld.shared.f32 	%f8, [%r18+-32];
	ld.shared.f32 	%f9, [%r18+-28];
	add.f32 	%f10, %f8, %f9;
	ld.shared.f32 	%f11, [%r18+-24];
	add.f32 	%f12, %f10, %f11;
	ld.shared.f32 	%f13, [%r18+-20];
	add.f32 	%f14, %f12, %f13;
	add.f32 	%f15, %f39, %f14;
	ld.shared.f32 	%f16, [%r18+-16];
	ld.shared.f32 	%f17, [%r18+-12];
	add.f32 	%f18, %f16, %f17;
	ld.shared.f32 	%f19, [%r18+-8];
	add.f32 	%f20, %f18, %f19;
	ld.shared.f32 	%f21, [%r18+-4];
	add.f32 	%f22, %f20, %f21;
	add.f32 	%f23, %f15, %f22;
	ld.shared.f32 	%f24, [%r18];
	ld.shared.f32 	%f25, [%r18+4];
	add.f32 	%f26, %f24, %f25;
	ld.shared.f32 	%f27, [%r18+8];
	add.f32 	%f28, %f26, %f27;
	ld.shared.f32 	%f29, [%r18+12];
	add.f32 	%f30, %f28, %f29;
	add.f32 	%f31, %f23, %f30;
	ld.shared.f32 	%f32, [%r18+16];
	ld.shared.f32 	%f33, [%r18+20];
	add.f32 	%f34, %f32, %f33;
	ld.shared.f32 	%f35, [%r18+24];
	add.f32 	%f36, %f34, %f35;
	ld.shared.f32 	%f37, [%r18+28];
	add.f32 	%f38, %f36, %f37;
	add.f32 	%f39, %f31, %f38;
	add.s32 	%r4, %r19, 16;
	add.s32 	%r18, %r18, 64;
	setp.lt.u32 	%p1, %r19, 1008;
	mov.u32 	%r19, %r4;
	@%p1 bra 	$L__BB7_1;
	setp.ge.s32 	%p2, %r1, %r6;
	@%p2 bra 	$L__BB7_4;
	cvta.to.global.u64 	%rd2, %rd1;
	mul.wide.s32 	%rd3, %r1, 4;
	add.s64 	%rd4, %rd2, %rd3;
	st.global.f32 	[%rd4], %f39;
$L__BB7_4:
	ret;

}
	// .globl	_Z12kernel_mixedPKfPfii
.visible .entry _Z12kernel_mixedPKfPfii(
	.param .u64 .ptr .align 1 _Z12kernel_mixedPKfPfii_param_0,
	.param .u64 .ptr .align 1 _Z12kernel_mixedPKfPfii_param_1,
	.param .u32 _Z12kernel_mixedPKfPfii_param_2,
	.param .u32 _Z12kernel_mixedPKfPfii_param_3
)
{
	.reg .pred 	%p<4>;
	.reg .b32 	%r<11>;
	.reg .b32 	%f<7>;
	.reg .b64 	%rd<9>;

	ld.param.u64 	%rd1, [_Z12kernel_mixedPKfPfii_param_0];
	ld.param.u64 	%rd2, [_Z12kernel_mixedPKfPfii_param_1];
	ld.param.u32 	%r6, [_Z12kernel_mixedPKfPfii_param_2];
	ld.param.u32 	%r5, [_Z12kernel_mixedPKfPfii_param_3];
	mov.u32 	%r7, %ctaid.x;
	mov.u32 	%r8, %ntid.x;
	mov.u32 	%r9, %tid.x;
	mad.lo.s32 	%r1, %r7, %r8, %r9;
	setp.ge.s32 	%p1, %r1, %r6;
	@%p1 bra 	$L__BB8_5;
	cvta.to.global.u64 	%rd3, %rd1;
	mul.wide.s32 	%rd4, %r1, 4;
	add.s64 	%rd5, %rd3, %rd4;
	ld.global.nc.f32 	%f6, [%rd5];
	setp.lt.s32 	%p2, %r5, 1;
	@%p2 bra 	$L__BB8_4;
	neg.s32 	%r10, %r5;
$L__BB8_3:
	.pragma "nounroll";
	fma.rn.f32 	%f6, %f6, 0f3F8020C5, 0f3A83126F;
	add.s32 	%r10, %r10, 1;
	setp.ne.s32 	%p3, %r10, 0;
	@%p3 bra 	$L__BB8_3;
$L__BB8_4:
	cvta.to.global.u64 	%rd6, %rd2;
	add.s64 	%rd8, %rd6, %rd4;
	st.global.f32 	[%rd8], %f6;
$L__BB8_5:
	ret;

}


// ===== COMPILED SASS (sm_100) =====

	.target	sm_100

	.elftype	@"ET_EXEC"


//--------------------- .note.nv.tkinfo           --------------------------
	.section	.note.nv.tkinfo,"",@"SHT_NOTE"
	.sectionflags	@"SHF_NOTE_NV_TKINFO"
	.tkinfo
        /*0018*/ 	.word	0x00000002
        /*0030*/ 	.string	""
        /*0030*/ 	.string	"ptxas"
        /*0030*/ 	.string	"Cuda compilation tools, release 13.0, V13.0.88"
        /*0030*/ 	.string	"Build cuda_13.0.r13.0/compiler.36424714_0"
        /*0030*/ 	.string	"-arch sm_100 -m 64 "



//--------------------- .note.nv.cuinfo           --------------------------
	.section	.note.nv.cuinfo,"",@"SHT_NOTE"
	.sectionflags	@"SHF_NOTE_NV_CUINFO"
        /*0018*/ 	.short	0x0002
        /*001a*/ 	.short	0x0064
        /*001c*/ 	.short	0x0082
	.zero		2


//--------------------- .nv.info                  --------------------------
	.section	.nv.info,"",@"SHT_CUDA_INFO"
	.align	4


	//----- nvinfo : EIATTR_REGCOUNT
	.align		4
        /*0000*/ 	.byte	0x04, 0x2f
        /*0002*/ 	.short	(.L_2 - .L_1)
	.align		4
.L_1:
        /*0004*/ 	.word	index@(_Z16kernel_pure_readPKfPfi)
        /*0008*/ 	.word	0x00000012


	//----- nvinfo : EIATTR_FRAME_SIZE
	.align		4
.L_2:
        /*000c*/ 	.byte	0x04, 0x11
        /*000e*/ 	.short	(.L_4 - .L_3)
	.align		4
.L_3:
        /*0010*/ 	.word	index@(_Z16kernel_pure_readPKfPfi)
        /*0014*/ 	.word	0x00000000


	//----- nvinfo : EIATTR_REGCOUNT
	.align		4
.L_4:
        /*0018*/ 	.byte	0x04, 0x2f
        /*001a*/ 	.short	(.L_6 - .L_5)
	.align		4
.L_5:
        /*001c*/ 	.word	index@(_Z17kernel_pure_writePfif)
        /*0020*/ 	.word	0x00000012


	//----- nvinfo : EIATTR_FRAME_SIZE
	.align		4
.L_6:
        /*0024*/ 	.byte	0x04, 0x11
        /*0026*/ 	.short	(.L_8 - .L_7)
	.align		4
.L_7:
        /*0028*/ 	.word	index@(_Z17kernel_pure_writePfif)
        /*002c*/ 	.word	0x00000000


	//----- nvinfo : EIATTR_REGCOUNT
	.align		4
.L_8:
        /*0030*/ 	.byte	0x04, 0x2f
        /*0032*/ 	.short	(.L_10 - .L_9)
	.align		4
.L_9:
        /*0034*/ 	.word	index@(_Z17kernel_vector_addPKfS0_Pfi)
        /*0038*/ 	.word	0x0000001c


	//----- nvinfo : EIATTR_FRAME_SIZE
	.align		4
.L_10:
        /*003c*/ 	.byte	0x04, 0x11
        /*003e*/ 	.short	(.L_12 - .L_11)
	.align		4
.L_11:
        /*0040*/ 	.word	index@(_Z17kernel_vector_addPKfS0_Pfi)
        /*0044*/ 	.word	0x00000000


	//----- nvinfo : EIATTR_REGCOUNT
	.align		4
.L_12:
        /*0048*/ 	.byte	0x04, 0x2f
        /*004a*/ 	.short	(.L_14 - .L_13)
	.align		4
.L_13:
        /*004c*/ 	.word	index@(_Z19kernel_pure_computePfii)
        /*0050*/ 	.word	0x00000016


	//----- nvinfo : EIATTR_FRAME_SIZE
	.align		4
.L_14:
        /*0054*/ 	.byte	0x04, 0x11
        /*0056*/ 	.short	(.L_16 - .L_15)
	.align		4
.L_15:
        /*0058*/ 	.word	index@($__internal_0_$__cuda_sm20_sqrt_rn_f32_slowpath)
        /*005c*/ 	.word	0x00000020


	//----- nvinfo : EIATTR_FRAME_SIZE
	.align		4
.L_16:
        /*0060*/ 	.byte	0x04, 0x11
        /*0062*/ 	.short	(.L_18 - .L_17)
	.align		4
.L_17:
        /*0064*/ 	.word	index@(_Z19kernel_pure_computePfii)
        /*0068*/ 	.word	0x00000020


	//----- nvinfo : EIATTR_REGCOUNT
	.align		4
.L_18:
        /*006c*/ 	.byte	0x04, 0x2f
        /*006e*/ 	.short	(.L_20 - .L_19)
	.align		4
.L_19:
        /*0070*/ 	.word	index@(_Z19kernel_with_barrierPfi)
        /*0074*/ 	.word	0x0000000c


	//----- nvinfo : EIATTR_FRAME_SIZE
	.align		4
.L_20:
        /*0078*/ 	.byte	0x04, 0x11
        /*007a*/ 	.short	(.L_22 - .L_21)
	.align		4
.L_21:
        /*007c*/ 	.word	index@(_Z19kernel_with_barrierPfi)
        /*0080*/ 	.word	0x00000000


	//----- nvinfo : EIATTR_REGCOUNT
	.align		4
.L_22:
        /*0084*/ 	.byte	0x04, 0x2f
        /*0086*/ 	.short	(.L_24 - .L_23)
	.align		4
.L_23:
        /*0088*/ 	.word	index@(_Z20kernel_random_accessPKfPKiPfi)
        /*008c*/ 	.word	0x0000000c


	//----- nvinfo : EIATTR_FRAME_SIZE
	.align		4
.L_24:
        /*0090*/ 	.byte	0x04, 0x11
        /*0092*/ 	.short	(.L_26 - .L_25)
	.align		4
.L_25:
        /*0094*/ 	.word	index@(_Z20kernel_random_accessPKfPKiPfi)
        /*0098*/ 	.word	0x00000000


	//----- nvinfo : EIATTR_REGCOUNT
	.align		4
.L_26:
        /*009c*/ 	.byte	0x04, 0x2f
        /*009e*/ 	.short	(.L_28 - .L_27)
	.align		4
.L_27:
        /*00a0*/ 	.word	index@(_Z17kernel_atomic_addPii)
        /*00a4*/ 	.word	0x00000008


	//----- nvinfo : EIATTR_FRAME_SIZE
	.align		4
.L_28:
        /*00a8*/ 	.byte	0x04, 0x11
        /*00aa*/ 	.short	(.L_30 - .L_29)
	.align		4
.L_29:
        /*00ac*/ 	.word	index@(_Z17kernel_atomic_addPii)
        /*00b0*/ 	.word	0x00000000


	//----- nvinfo : EIATTR_REGCOUNT
	.align		4
.L_30:
        /*00b4*/ 	.byte	0x04, 0x2f
        /*00b6*/ 	.short	(.L_32 - .L_31)
	.align		4
.L_31:
        /*00b8*/ 	.word	index@(_Z21kernel_smem_intensivePfi)
        /*00bc*/ 	.word	0x00000018


	//----- nvinfo : EIATTR_FRAME_SIZE
	.align		4
.L_32:
        /*00c0*/ 	.byte	0x04, 0x11
        /*00c2*/ 	.short	(.L_34 - .L_33)
	.align		4
.L_33:
        /*00c4*/ 	.word	index@(_Z21kernel_smem_intensivePfi)
        /*00c8*/ 	.word	0x00000000


	//----- nvinfo : EIATTR_REGCOUNT
	.align		4
.L_34:
        /*00cc*/ 	.byte	0x04, 0x2f
        /*00ce*/ 	.short	(.L_36 - .L_35)
	.align		4
.L_35:
        /*00d0*/ 	.word	index@(_Z12kernel_mixedPKfPfii)
        /*00d4*/ 	.word	0x0000000a


	//----- nvinfo : EIATTR_FRAME_SIZE
	.align		4
.L_36:
        /*00d8*/ 	.byte	0x04, 0x11
        /*00da*/ 	.short	(.L_38 - .L_37)
	.align		4
.L_37:
        /*00dc*/ 	.word	index@(_Z12kernel_mixedPKfPfii)
        /*00e0*/ 	.word	0x00000000


	//----- nvinfo : EIATTR_MIN_STACK_SIZE
	.align		4
.L_38:
        /*00e4*/ 	.byte	0x04, 0x12
        /*00e6*/ 	.short	(.L_40 - .L_39)
	.align		4
.L_39:
        /*00e8*/ 	.word	index@(_Z12kernel_mixedPKfPfii)
        /*00ec*/ 	.word	0x00000000


	//----- nvinfo : EIATTR_MIN_STACK_SIZE
	.align		4
.L_40:
        /*00f0*/ 	.byte	0x04, 0x12
        /*00f2*/ 	.short	(.L_42 - .L_41)
	.align		4
.L_41:
        /*00f4*/ 	.word	index@(_Z21kernel_smem_intensivePfi)
        /*00f8*/ 	.word	0x00000000


	//----- nvinfo : EIATTR_MIN_STACK_SIZE
	.align		4
.L_42:
        /*00fc*/ 	.byte	0x04, 0x12
        /*00fe*/ 	.short	(.L_44 - .L_43)
	.align		4
.L_43:
        /*0100*/ 	.word	index@(_Z17kernel_atomic_addPii)
        /*0104*/ 	.word	0x00000000


	//----- nvinfo : EIATTR_MIN_STACK_SIZE
	.align		4
.L_44:
        /*0108*/ 	.byte	0x04, 0x12
        /*010a*/ 	.short	(.L_46 - .L_45)
	.align		4
.L_45:
        /*010c*/ 	.word	index@(_Z20kernel_random_accessPKfPKiPfi)
        /*0110*/ 	.word	0x00000000


	//----- nvinfo : EIATTR_MIN_STACK_SIZE
	.align		4
.L_46:
        /*0114*/ 	.byte	0x04, 0x12
        /*0116*/ 	.short	(.L_48 - .L_47)
	.align		4
.L_47:
        /*0118*/ 	.word	index@(_Z19kernel_with_barrierPfi)
        /*011c*/ 	.word	0x00000000


	//----- nvinfo : EIATTR_MIN_STACK_SIZE
	.align		4
.L_48:
        /*0120*/ 	.byte	0x04, 0x12
        /*0122*/ 	.short	(.L_50 - .L_49)
	.align		4
.L_49:
        /*0124*/ 	.word	index@(_Z19kernel_pure_computePfii)
        /*0128*/ 	.word	0x00000020


	//----- nvinfo : EIATTR_MIN_STACK_SIZE
	.align		4
.L_50:
        /*012c*/ 	.byte	0x04, 0x12
        /*012e*/ 	.short	(.L_52 - .L_51)
	.align		4
.L_51:
        /*0130*/ 	.word	index@(_Z17kernel_vector_addPKfS0_Pfi)
        /*0134*/ 	.word	0x00000000


	//----- nvinfo : EIATTR_MIN_STACK_SIZE
	.align		4
.L_52:
        /*0138*/ 	.byte	0x04, 0x12
        /*013a*/ 	.short	(.L_54 - .L_53)
	.align		4
.L_53:
        /*013c*/ 	.word	index@(_Z17kernel_pure_writePfif)
        /*0140*/ 	.word	0x00000000


	//----- nvinfo : EIATTR_MIN_STACK_SIZE
	.align		4
.L_54:
        /*0144*/ 	.byte	0x04, 0x12
        /*0146*/ 	.short	(.L_56 - .L_55)
	.align		4
.L_55:
        /*0148*/ 	.word	index@(_Z16kernel_pure_readPKfPfi)
        /*014c*/ 	.word	0x00000000
.L_56:


//--------------------- .nv.compat                --------------------------
	.section	.nv.compat,"",@"SHT_CUDA_COMPAT_INFO"
	.align	4
        /*0000*/ 	.byte	0x02, 0x09, 0x00, 0x00, 0x02, 0x02, 0x01, 0x00, 0x02, 0x05, 0x05, 0x00, 0x03, 0x07, 0x01, 0x01
        /*0010*/ 	.byte	0x02, 0x03, 0x00, 0x00, 0x02, 0x06, 0x01, 0x00, 0x04, 0x0b, 0x08, 0x00, 0x01, 0x00, 0x00, 0x00
        /*0020*/ 	.byte	0x00, 0x00, 0x00, 0x00


//--------------------- .nv.info._Z12kernel_mixedPKfPfii --------------------------
	.section	.nv.info._Z12kernel_mixedPKfPfii,"",@"SHT_CUDA_INFO"
	.sectionflags	@""
	.align	4


	//----- nvinfo : EIATTR_CUDA_API_VERSION
	.align		4
        /*0000*/ 	.byte	0x04, 0x37
        /*0002*/ 	.short	(.L_58 - .L_57)
.L_57:
        /*0004*/ 	.word	0x00000082


	//----- nvinfo : EIATTR_KPARAM_INFO
	.align		4
.L_58:
        /*0008*/ 	.byte	0x04, 0x17
        /*000a*/ 	.short	(.L_60 - .L_59)
.L_59:
        /*000c*/ 	.word	0x00000000
        /*0010*/ 	.short	0x0003
        /*0012*/ 	.short	0x0014
        /*0014*/ 	.byte	0x00, 0xf0, 0x11, 0x00


	//----- nvinfo : EIATTR_KPARAM_INFO
	.align		4
.L_60:
        /*0018*/ 	.byte	0x04, 0x17
        /*001a*/ 	.short	(.L_62 - .L_61)
.L_61:
        /*001c*/ 	.word	0x00000000
        /*0020*/ 	.short	0x0002
        /*0022*/ 	.short	0x0010
        /*0024*/ 	.byte	0x00, 0xf0, 0x11, 0x00


	//----- nvinfo : EIATTR_KPARAM_INFO
	.align		4
.L_62:
        /*0028*/ 	.byte	0x04, 0x17
        /*002a*/ 	.short	(.L_64 - .L_63)
.L_63:
        /*002c*/ 	.word	0x00000000
        /*0030*/ 	.short	0x0001
        /*0032*/ 	.short	0x0008
        /*0034*/ 	.byte	0x00, 0xf5, 0x21, 0x00


	//----- nvinfo : EIATTR_KPARAM_INFO
	.align		4
.L_64:
        /*0038*/ 	.byte	0x04, 0x17
        /*003a*/ 	.short	(.L_66 - .L_65)
.L_65:
        /*003c*/ 	.word	0x00000000
        /*0040*/ 	.short	0x0000
        /*0042*/ 	.short	0x0000
        /*0044*/ 	.byte	0x00, 0xf5, 0x21, 0x00


	//----- nvinfo : EIATTR_SPARSE_MMA_MASK
	.align		4
.L_66:
        /*0048*/ 	.byte	0x03, 0x50
        /*004a*/ 	.short	0x0000


	//----- nvinfo : EIATTR_MAXREG_COUNT
	.align		4
        /*004c*/ 	.byte	0x03, 0x1b
        /*004e*/ 	.short	0x00ff


	//----- nvinfo : EIATTR_MERCURY_ISA_VERSION
	.align		4
        /*0050*/ 	.byte	0x03, 0x5f
        /*0052*/ 	.short	0x0101


	//----- nvinfo : EIATTR_VRC_CTA_INIT_COUNT
	.align		4
        /*0054*/ 	.byte	0x02, 0x4a
	.zero		1
	.zero		1


	//----- nvinfo : EIATTR_EXIT_INSTR_OFFSETS
	.align		4
        /*0058*/ 	.byte	0x04, 0x1c
        /*005a*/ 	.short	(.L_68 - .L_67)


	//   ....[0]....
.L_67:
        /*005c*/ 	.word	0x00000070


	//   ....[1]....
        /*0060*/ 	.word	0x00000180


	//----- nvinfo : EIATTR_CBANK_PARAM_SIZE
	.align		4
.L_68:
        /*0064*/ 	.byte	0x03, 0x19
        /*0066*/ 	.short	0x0018


	//----- nvinfo : EIATTR_PARAM_CBANK
	.align		4
        /*0068*/ 	.byte	0x04, 0x0a
        /*006a*/ 	.short	(.L_70 - .L_69)
	.align		4
.L_69:
        /*006c*/ 	.word	index@(.nv.constant0._Z12kernel_mixedPKfPfii)
        /*0070*/ 	.short	0x0380
        /*0072*/ 	.short	0x0018


	//----- nvinfo : EIATTR_SW_WAR
	.align		4
.L_70:
        /*0074*/ 	.byte	0x04, 0x36
        /*0076*/ 	.short	(.L_72 - .L_71)
.L_71:
        /*0078*/ 	.word	0x00000008
.L_72:


//--------------------- .nv.info._Z21kernel_smem_intensivePfi --------------------------
	.section	.nv.info._Z21kernel_smem_intensivePfi,"",@"SHT_CUDA_INFO"
	.sectionflags	@""
	.align	4


	//----- nvinfo : EIATTR_CUDA_API_VERSION
	.align		4
        /*0000*/ 	.byte	0x04, 0x37
        /*0002*/ 	.short	(.L_74 - .L_73)
.L_73:
        /*0004*/ 	.word	0x00000082


	//----- nvinfo : EIATTR_KPARAM_INFO
	.align		4
.L_74:
        /*0008*/ 	.byte	0x04, 0x17
        /*000a*/ 	.short	(.L_76 - .L_75)
.L_75:
        /*000c*/ 	.word	0x00000000
        /*0010*/ 	.short	0x0001
        /*0012*/ 	.short	0x0008
        /*0014*/ 	.byte	0x00, 0xf0, 0x11, 0x00


	//----- nvinfo : EIATTR_KPARAM_INFO
	.align		4
.L_76:
        /*0018*/ 	.byte	0x04, 0x17
        /*001a*/ 	.short	(.L_78 - .L_77)
.L_77:
        /*001c*/ 	.word	0x00000000
        /*0020*/ 	.short	0x0000
        /*0022*/ 	.short	0x0000
        /*0024*/ 	.byte	0x00, 0xf5, 0x21, 0x00


	//----- nvinfo : EIATTR_SPARSE_MMA_MASK
	.align		4
.L_78:
        /*0028*/ 	.byte	0x03, 0x50
        /*002a*/ 	.short	0x0000


	//----- nvinfo : EIATTR_MAXREG_COUNT
	.align		4
        /*002c*/ 	.byte	0x03, 0x1b
        /*002e*/ 	.short	0x00ff


	//----- nvinfo : EIATTR_NUM_BARRIERS
	.align		4
        /*0030*/ 	.byte	0x02, 0x4c
        /*0032*/ 	.byte	0x01
	.zero		1


	//----- nvinfo : EIATTR_MERCURY_ISA_VERSION
	.align		4
        /*0034*/ 	.byte	0x03, 0x5f
        /*0036*/ 	.short	0x0101


	//----- nvinfo : EIATTR_VRC_CTA_INIT_COUNT
	.align		4
        /*0038*/ 	.byte	0x02, 0x4a
	.zero		1
	.zero		1


	//----- nvinfo : EIATTR_EXIT_INSTR_OFFSETS
	.align		4
        /*003c*/ 	.byte	0x04, 0x1c
        /*003e*/ 	.short	(.L_80 - .L_79)


	//   ....[0]....
.L_79:
        /*0040*/ 	.word	0x00000330


	//   ....[1]....
        /*0044*/ 	.word	0x00000380


	//----- nvinfo : EIATTR_CBANK_PARAM_SIZE
	.align		4
.L_80:
        /*0048*/ 	.byte	0x03, 0x19
        /*004a*/ 	.short	0x000c


	//----- nvinfo : EIATTR_PARAM_CBANK
	.align		4
        /*004c*/ 	.byte	0x04, 0x0a
        /*004e*/ 	.short	(.L_82 - .L_81)
	.align		4
.L_81:
        /*0050*/ 	.word	index@(.nv.constant0._Z21kernel_smem_intensivePfi)
        /*0054*/ 	.short	0x0380
        /*0056*/ 	.short	0x000c


	//----- nvinfo : EIATTR_SW_WAR
	.align		4
.L_82:
        /*0058*/ 	.byte	0x04, 0x36
        /*005a*/ 	.short	(.L_84 - .L_83)
.L_83:
        /*005c*/ 	.word	0x00000008
.L_84:


//--------------------- .nv.info._Z17kernel_atomic_addPii --------------------------
	.section	.nv.info._Z17kernel_atomic_addPii,"",@"SHT_CUDA_INFO"
	.sectionflags	@""
	.align	4


	//----- nvinfo : EIATTR_CUDA_API_VERSION
	.align		4
        /*0000*/ 	.byte	0x04, 0x37
        /*0002*/ 	.short	(.L_86 - .L_85)
.L_85:
        /*0004*/ 	.word	0x00000082


	//----- nvinfo : EIATTR_KPARAM_INFO
	.align		4
.L_86:
        /*0008*/ 	.byte	0x04, 0x17
        /*000a*/ 	.short	(.L_88 - .L_87)
.L_87:
        /*000c*/ 	.word	0x00000000
        /*0010*/ 	.short	0x0001
        /*0012*/ 	.short	0x0008
        /*0014*/ 	.byte	0x00, 0xf0, 0x11, 0x00


	//----- nvinfo : EIATTR_KPARAM_INFO
	.align		4
.L_88:
        /*0018*/ 	.byte	0x04, 0x17
        /*001a*/ 	.short	(.L_90 - .L_89)
.L_89:
        /*001c*/ 	.word	0x00000000
        /*0020*/ 	.short	0x0000
        /*0022*/ 	.short	0x0000
        /*0024*/ 	.byte	0x00, 0xf5, 0x21, 0x00


	//----- nvinfo : EIATTR_SPARSE_MMA_MASK
	.align		4
.L_90:
        /*0028*/ 	.byte	0x03, 0x50
        /*002a*/ 	.short	0x0000


	//----- nvinfo : EIATTR_MAXREG_COUNT
	.align		4
        /*002c*/ 	.byte	0x03, 0x1b
        /*002e*/ 	.short	0x00ff


	//----- nvinfo : EIATTR_MERCURY_ISA_VERSION
	.align		4
        /*0030*/ 	.byte	0x03, 0x5f
        /*0032*/ 	.short	0x0101


	//----- nvinfo : EIATTR_INT_WARP_WIDE_INSTR_OFFSETS
	.align		4
        /*0034*/ 	.byte	0x04, 0x31
        /*0036*/ 	.short	(.L_92 - .L_91)


	//   ....[0]....
.L_91:
        /*0038*/ 	.word	0x000000a0


	//----- nvinfo : EIATTR_VRC_CTA_INIT_COUNT
	.align		4
.L_92:
        /*003c*/ 	.byte	0x02, 0x4a
	.zero		1
	.zero		1


	//----- nvinfo : EIATTR_EXIT_INSTR_OFFSETS
	.align		4
        /*0040*/ 	.byte	0x04, 0x1c
        /*0042*/ 	.short	(.L_94 - .L_93)


	//   ....[0]....
.L_93:
        /*0044*/ 	.word	0x00000070


	//   ....[1]....
        /*0048*/ 	.word	0x00000100


	//----- nvinfo : EIATTR_CBANK_PARAM_SIZE
	.align		4
.L_94:
        /*004c*/ 	.byte	0x03, 0x19
        /*004e*/ 	.short	0x000c


	//----- nvinfo : EIATTR_PARAM_CBANK
	.align		4
        /*0050*/ 	.byte	0x04, 0x0a
        /*0052*/ 	.short	(.L_96 - .L_95)
	.align		4
.L_95:
        /*0054*/ 	.word	index@(.nv.constant0._Z17kernel_atomic_addPii)
        /*0058*/ 	.short	0x0380
        /*005a*/ 	.short	0x000c


	//----- nvinfo : EIATTR_SW_WAR
	.align		4
.L_96:
        /*005c*/ 	.byte	0x04, 0x36
        /*005e*/ 	.short	(.L_98 - .L_97)
.L_97:
        /*0060*/ 	.word	0x00000008
.L_98:


//--------------------- .nv.info._Z20kernel_random_accessPKfPKiPfi --------------------------
	.section	.nv.info._Z20kernel_random_accessPKfPKiPfi,"",@"SHT_CUDA_INFO"
	.sectionflags	@""
	.align	4


	//----- nvinfo : EIATTR_CUDA_API_VERSION
	.align		4
        /*0000*/ 	.byte	0x04, 0x37
        /*0002*/ 	.short	(.L_100 - .L_99)
.L_99:
        /*0004*/ 	.word	0x00000082


	//----- nvinfo : EIATTR_KPARAM_INFO
	.align		4
.L_100:
        /*0008*/ 	.byte	0x04, 0x17
        /*000a*/ 	.short	(.L_102 - .L_101)
.L_101:
        /*000c*/ 	.word	0x00000000
        /*0010*/ 	.short	0x0003
        /*0012*/ 	.short	0x0018
        /*0014*/ 	.byte	0x00, 0xf0, 0x11, 0x00


	//----- nvinfo : EIATTR_KPARAM_INFO
	.align		4
.L_102:
        /*0018*/ 	.byte	0x04, 0x17
        /*001a*/ 	.short	(.L_104 - .L_103)
.L_103:
        /*001c*/ 	.word	0x00000000
        /*0020*/ 	.short	0x0002
        /*0022*/ 	.short	0x0010
        /*0024*/ 	.byte	0x00, 0xf5, 0x21, 0x00


	//----- nvinfo : EIATTR_KPARAM_INFO
	.align		4
.L_104:
        /*0028*/ 	.byte	0x04, 0x17
        /*002a*/ 	.short	(.L_106 - .L_105)
.L_105:
        /*002c*/ 	.word	0x00000000
        /*0030*/ 	.short	0x0001
        /*0032*/ 	.short	0x0008
        /*0034*/ 	.byte	0x00, 0xf5, 0x21, 0x00


	//----- nvinfo : EIATTR_KPARAM_INFO
	.align		4
.L_106:
        /*0038*/ 	.byte	0x04, 0x17
        /*003a*/ 	.short	(.L_108 - .L_107)
.L_107:
        /*003c*/ 	.word	0x00000000
        /*0040*/ 	.short	0x0000
        /*0042*/ 	.short	0x0000
        /*0044*/ 	.byte	0x00, 0xf5, 0x21, 0x00


	//----- nvinfo : EIATTR_SPARSE_MMA_MASK
	.align		4
.L_108:
        /*0048*/ 	.byte	0x03, 0x50
        /*004a*/ 	.short	0x0000


	//----- nvinfo : EIATTR_MAXREG_COUNT
	.align		4
        /*004c*/ 	.byte	0x03, 0x1b
        /*004e*/ 	.short	0x00ff


	//----- nvinfo : EIATTR_MERCURY_ISA_VERSION
	.align		4
        /*0050*/ 	.byte	0x03, 0x5f
        /*0052*/ 	.short	0x0101


	//----- nvinfo : EIATTR_VRC_CTA_INIT_COUNT
	.align		4
        /*0054*/ 	.byte	0x02, 0x4a
	.zero		1
	.zero		1


	//----- nvinfo : EIATTR_EXIT_INSTR_OFFSETS
	.align		4
        /*0058*/ 	.byte	0x04, 0x1c
        /*005a*/ 	.short	(.L_110 - .L_109)


	//   ....[0]....
.L_109:
        /*005c*/ 	.word	0x00000070


	//   ....[1]....
        /*0060*/ 	.word	0x00000120


	//----- nvinfo : EIATTR_CBANK_PARAM_SIZE
	.align		4
.L_110:
        /*0064*/ 	.byte	0x03, 0x19
        /*0066*/ 	.short	0x001c


	//----- nvinfo : EIATTR_PARAM_CBANK
	.align		4
        /*0068*/ 	.byte	0x04, 0x0a
        /*006a*/ 	.short	(.L_112 - .L_111)
	.align		4
.L_111:
        /*006c*/ 	.word	index@(.nv.constant0._Z20kernel_random_accessPKfPKiPfi)
        /*0070*/ 	.short	0x0380
        /*0072*/ 	.short	0x001c


	//----- nvinfo : EIATTR_SW_WAR
	.align		4
.L_112:
        /*0074*/ 	.byte	0x04, 0x36
        /*0076*/ 	.short	(.L_114 - .L_113)
.L_113:
        /*0078*/ 	.word	0x00000008
.L_114:


//--------------------- .nv.info._Z19kernel_with_barrierPfi --------------------------
	.section	.nv.info._Z19kernel_with_barrierPfi,"",@"SHT_CUDA_INFO"
	.sectionflags	@""
	.align	4


	//----- nvinfo : EIATTR_CUDA_API_VERSION
	.align		4
        /*0000*/ 	.byte	0x04, 0x37
        /*0002*/ 	.short	(.L_116 - .L_115)
.L_115:
        /*0004*/ 	.word	0x00000082


	//----- nvinfo : EIATTR_KPARAM_INFO
	.align		4
.L_116:
        /*0008*/ 	.byte	0x04, 0x17
        /*000a*/ 	.short	(.L_118 - .L_117)
.L_117:
        /*000c*/ 	.word	0x00000000
        /*0010*/ 	.short	0x0001
        /*0012*/ 	.short	0x0008
        /*0014*/ 	.byte	0x00, 0xf0, 0x11, 0x00


	//----- nvinfo : EIATTR_KPARAM_INFO
	.align		4
.L_118:
        /*0018*/ 	.byte	0x04, 0x17
        /*001a*/ 	.short	(.L_120 - .L_119)
.L_119:
        /*001c*/ 	.word	0x00000000
        /*0020*/ 	.short	0x0000
        /*0022*/ 	.short	0x0000
        /*0024*/ 	.byte	0x00, 0xf5, 0x21, 0x00


	//----- nvinfo : EIATTR_SPARSE_MMA_MASK
	.align		4
.L_120:
        /*0028*/ 	.byte	0x03, 0x50
        /*002a*/ 	.short	0x0000


	//----- nvinfo : EIATTR_MAXREG_COUNT
	.align		4
        /*002c*/ 	.byte	0x03, 0x1b
        /*002e*/ 	.short	0x00ff


	//----- nvinfo : EIATTR_NUM_BARRIERS
	.align		4
        /*0030*/ 	.byte	0x02, 0x4c
        /*0032*/ 	.byte	0x01
	.zero		1


	//----- nvinfo : EIATTR_MERCURY_ISA_VERSION
	.align		4
        /*0034*/ 	.byte	0x03, 0x5f
        /*0036*/ 	.short	0x0101


	//----- nvinfo : EIATTR_VRC_CTA_INIT_COUNT
	.align		4
        /*0038*/ 	.byte	0x02, 0x4a
	.zero		1
	.zero		1


	//----- nvinfo : EIATTR_EXIT_INSTR_OFFSETS
	.align		4
        /*003c*/ 	.byte	0x04, 0x1c
        /*003e*/ 	.short	(.L_122 - .L_121)


	//   ....[0]....
.L_121:
        /*0040*/ 	.word	0x000001a0


	//   ....[1]....
        /*0044*/ 	.word	0x000001d0


	//----- nvinfo : EIATTR_CBANK_PARAM_SIZE
	.align		4
.L_122:
        /*0048*/ 	.byte	0x03, 0x19
        /*004a*/ 	.short	0x000c


	//----- nvinfo : EIATTR_PARAM_CBANK
	.align		4
        /*004c*/ 	.byte	0x04, 0x0a
        /*004e*/ 	.short	(.L_124 - .L_123)
	.align		4
.L_123:
        /*0050*/ 	.word	index@(.nv.constant0._Z19kernel_with_barrierPfi)
        /*0054*/ 	.short	0x0380
        /*0056*/ 	.short	0x000c


	//----- nvinfo : EIATTR_SW_WAR
	.align		4
.L_124:
        /*0058*/ 	.byte	0x04, 0x36
        /*005a*/ 	.short	(.L_126 - .L_125)
.L_125:
        /*005c*/ 	.word	0x00000008
.L_126:


//--------------------- .nv.info._Z19kernel_pure_computePfii --------------------------
	.section	.nv.info._Z19kernel_pure_computePfii,"",@"SHT_CUDA_INFO"
	.sectionflags	@""
	.align	4


	//----- nvinfo : EIATTR_CUDA_API_VERSION
	.align		4
        /*0000*/ 	.byte	0x04, 0x37
        /*0002*/ 	.short	(.L_128 - .L_127)
.L_127:
        /*0004*/ 	.word	0x00000082


	//----- nvinfo : EIATTR_KPARAM_INFO
	.align		4
.L_128:
        /*0008*/ 	.byte	0x04, 0x17
        /*000a*/ 	.short	(.L_130 - .L_129)
.L_129:
        /*000c*/ 	.word	0x00000000
        /*0010*/ 	.short	0x0002
        /*0012*/ 	.short	0x000c
        /*0014*/ 	.byte	0x00, 0xf0, 0x11, 0x00


	//----- nvinfo : EIATTR_KPARAM_INFO
	.align		4
.L_130:
        /*0018*/ 	.byte	0x04, 0x17
        /*001a*/ 	.short	(.L_132 - .L_131)
.L_131:
        /*001c*/ 	.word	0x00000000
        /*0020*/ 	.short	0x0001
        /*0022*/ 	.short	0x0008
        /*0024*/ 	.byte	0x00, 0xf0, 0x11, 0x00


	//----- nvinfo : EIATTR_KPARAM_INFO
	.align		4
.L_132:
        /*0028*/ 	.byte	0x04, 0x17
        /*002a*/ 	.short	(.L_134 - .L_133)
.L_133:
        /*002c*/ 	.word	0x00000000
        /*0030*/ 	.short	0x0000
        /*0032*/ 	.short	0x0000
        /*0034*/ 	.byte	0x00, 0xf5, 0x21, 0x00


	//----- nvinfo : EIATTR_SPARSE_MMA_MASK
	.align		4
.L_134:
        /*0038*/ 	.byte	0x03, 0x50
        /*003a*/ 	.short	0x0000


	//----- nvinfo : EIATTR_MAXREG_COUNT
	.align		4
        /*003c*/ 	.byte	0x03, 0x1b
        /*003e*/ 	.short	0x00ff


	//----- nvinfo : EIATTR_MERCURY_ISA_VERSION
	.align		4
        /*0040*/ 	.byte	0x03, 0x5f
        /*0042*/ 	.short	0x0101


	//----- nvinfo : EIATTR_VRC_CTA_INIT_COUNT
	.align		4
        /*0044*/ 	.byte	0x02, 0x4a
	.zero		1
	.zero		1


	//----- nvinfo : EIATTR_EXIT_INSTR_OFFSETS
	.align		4
        /*0048*/ 	.byte	0x04, 0x1c
        /*004a*/ 	.short	(.L_136 - .L_135)


	//   ....[0]....
.L_135:
        /*004c*/ 	.word	0x00000be0


	//   ....[1]....
        /*0050*/ 	.word	0x00000c20


	//----- nvinfo : EIATTR_CRS_STACK_SIZE
	.align		4
.L_136:
        /*0054*/ 	.byte	0x04, 0x1e
        /*0056*/ 	.short	(.L_138 - .L_137)
.L_137:
        /*0058*/ 	.word	0x00000000


	//----- nvinfo : EIATTR_CBANK_PARAM_SIZE
	.align		4
.L_138:
        /*005c*/ 	.byte	0x03, 0x19
        /*005e*/ 	.short	0x0010


	//----- nvinfo : EIATTR_PARAM_CBANK
	.align		4
        /*0060*/ 	.byte	0x04, 0x0a
        /*0062*/ 	.short	(.L_140 - .L_139)
	.align		4
.L_139:
        /*0064*/ 	.word	index@(.nv.constant0._Z19kernel_pure_computePfii)
        /*0068*/ 	.short	0x0380
        /*006a*/ 	.short	0x0010


	//----- nvinfo : EIATTR_SW_WAR
	.align		4
.L_140:
        /*006c*/ 	.byte	0x04, 0x36
        /*006e*/ 	.short	(.L_142 - .L_141)
.L_141:
        /*0070*/ 	.word	0x00000008
.L_142:


//--------------------- .nv.info._Z17kernel_vector_addPKfS0_Pfi --------------------------
	.section	.nv.info._Z17kernel_vector_addPKfS0_Pfi,"",@"SHT_CUDA_INFO"
	.sectionflags	@""
	.align	4


	//----- nvinfo : EIATTR_CUDA_API_VERSION
	.align		4
        /*0000*/ 	.byte	0x04, 0x37
        /*0002*/ 	.short	(.L_144 - .L_143)
.L_143:
        /*0004*/ 	.word	0x00000082


	//----- nvinfo : EIATTR_KPARAM_INFO
	.align		4
.L_144:
        /*0008*/ 	.byte	0x04, 0x17
        /*000a*/ 	.short	(.L_146 - .L_145)
.L_145:
        /*000c*/ 	.word	0x00000000
        /*0010*/ 	.short	0x0003
        /*0012*/ 	.short	0x0018
        /*0014*/ 	.byte	0x00, 0xf0, 0x11, 0x00


	//----- nvinfo : EIATTR_KPARAM_INFO
	.align		4
.L_146:
        /*0018*/ 	.byte	0x04, 0x17
        /*001a*/ 	.short	(.L_148 - .L_147)
.L_147:
        /*001c*/ 	.word	0x00000000
        /*0020*/ 	.short	0x0002
        /*0022*/ 	.short	0x0010
        /*0024*/ 	.byte	0x00, 0xf5, 0x21, 0x00


	//----- nvinfo : EIATTR_KPARAM_INFO
	.align		4
.L_148:
        /*0028*/ 	.byte	0x04, 0x17
        /*002a*/ 	.short	(.L_150 - .L_149)
.L_149:
        /*002c*/ 	.word	0x00000000
        /*0030*/ 	.short	0x0001
        /*0032*/ 	.short	0x0008
        /*0034*/ 	.byte	0x00, 0xf5, 0x21, 0x00


	//----- nvinfo : EIATTR_KPARAM_INFO
	.align		4
.L_150:
        /*0038*/ 	.byte	0x04, 0x17
        /*003a*/ 	.short	(.L_152 - .L_151)
.L_151:
        /*003c*/ 	.word	0x00000000
        /*0040*/ 	.short	0x0000
        /*0042*/ 	.short	0x0000
        /*0044*/ 	.byte	0x00, 0xf5, 0x21, 0x00


	//----- nvinfo : EIATTR_SPARSE_MMA_MASK
	.align		4
.L_152:
        /*0048*/ 	.byte	0x03, 0x50
        /*004a*/ 	.short	0x0000


	//----- nvinfo : EIATTR_MAXREG_COUNT
	.align		4
        /*004c*/ 	.byte	0x03, 0x1b
        /*004e*/ 	.short	0x00ff


	//----- nvinfo : EIATTR_MERCURY_ISA_VERSION
	.align		4
        /*0050*/ 	.byte	0x03, 0x5f
        /*0052*/ 	.short	0x0101


	//----- nvinfo : EIATTR_VRC_CTA_INIT_COUNT
	.align		4
        /*0054*/ 	.byte	0x02, 0x4a
	.zero		1
	.zero		1


	//----- nvinfo : EIATTR_EXIT_INSTR_OFFSETS
	.align		4
        /*0058*/ 	.byte	0x04, 0x1c
        /*005a*/ 	.short	(.L_154 - .L_153)


	//   ....[0]....
.L_153:
        /*005c*/ 	.word	0x00000090


	//   ....[1]....
        /*0060*/ 	.word	0x000003a0


	//   ....[2]....
        /*0064*/ 	.word	0x000005d0


	//----- nvinfo : EIATTR_CRS_STACK_SIZE
	.align		4
.L_154:
        /*0068*/ 	.byte	0x04, 0x1e
        /*006a*/ 	.short	(.L_156 - .L_155)
.L_155:
        /*006c*/ 	.word	0x00000000


	//----- nvinfo : EIATTR_CBANK_PARAM_SIZE
	.align		4
.L_156:
        /*0070*/ 	.byte	0x03, 0x19
        /*0072*/ 	.short	0x001c


	//----- nvinfo : EIATTR_PARAM_CBANK
	.align		4
        /*0074*/ 	.byte	0x04, 0x0a
        /*0076*/ 	.short	(.L_158 - .L_157)
	.align		4
.L_157:
        /*0078*/ 	.word	index@(.nv.constant0._Z17kernel_vector_addPKfS0_Pfi)
        /*007c*/ 	.short	0x0380
        /*007e*/ 	.short	0x001c


	//----- nvinfo : EIATTR_SW_WAR
	.align		4
.L_158:
        /*0080*/ 	.byte	0x04, 0x36
        /*0082*/ 	.short	(.L_160 - .L_159)
.L_159:
        /*0084*/ 	.word	0x00000008
.L_160:


//--------------------- .nv.info._Z17kernel_pure_writePfif --------------------------
	.section	.nv.info._Z17kernel_pure_writePfif,"",@"SHT_CUDA_INFO"
	.sectionflags	@""
	.align	4


	//----- nvinfo : EIATTR_CUDA_API_VERSION
	.align		4
        /*0000*/ 	.byte	0x04, 0x37
        /*0002*/ 	.short	(.L_162 - .L_161)
.L_161:
        /*0004*/ 	.word	0x00000082


	//----- nvinfo : EIATTR_KPARAM_INFO
	.align		4
.L_162:
        /*0008*/ 	.byte	0x04, 0x17
        /*000a*/ 	.short	(.L_164 - .L_163)
.L_163:
        /*000c*/ 	.word	0x00000000
        /*0010*/ 	.short	0x0002
        /*0012*/ 	.short	0x000c
        /*0014*/ 	.byte	0x00, 0xf0, 0x11, 0x00


	//----- nvinfo : EIATTR_KPARAM_INFO
	.align		4
.L_164:
        /*0018*/ 	.byte	0x04, 0x17
        /*001a*/ 	.short	(.L_166 - .L_165)
.L_165:
        /*001c*/ 	.word	0x00000000
        /*0020*/ 	.short	0x0001
        /*0022*/ 	.short	0x0008
        /*0024*/ 	.byte	0x00, 0xf0, 0x11, 0x00


	//----- nvinfo : EIATTR_KPARAM_INFO
	.align		4
.L_166:
        /*0028*/ 	.byte	0x04, 0x17
        /*002a*/ 	.short	(.L_168 - .L_167)
.L_167:
        /*002c*/ 	.word	0x00000000
        /*0030*/ 	.short	0x0000
        /*0032*/ 	.short	0x0000
        /*0034*/ 	.byte	0x00, 0xf5, 0x21, 0x00


	//----- nvinfo : EIATTR_SPARSE_MMA_MASK
	.align		4
.L_168:
        /*0038*/ 	.byte	0x03, 0x50
        /*003a*/ 	.short	0x0000


	//----- nvinfo : EIATTR_MAXREG_COUNT
	.align		4
        /*003c*/ 	.byte	0x03, 0x1b
        /*003e*/ 	.short	0x00ff


	//----- nvinfo : EIATTR_MERCURY_ISA_VERSION
	.align		4
        /*0040*/ 	.byte	0x03, 0x5f
        /*0042*/ 	.short	0x0101


	//----- nvinfo : EIATTR_VRC_CTA_INIT_COUNT
	.align		4
        /*0044*/ 	.byte	0x02, 0x4a
	.zero		1
	.zero		1


	//----- nvinfo : EIATTR_EXIT_INSTR_OFFSETS
	.align		4
        /*0048*/ 	.byte	0x04, 0x1c
        /*004a*/ 	.short	(.L_170 - .L_169)


	//   ....[0]....
.L_169:
        /*004c*/ 	.word	0x00000090


	//   ....[1]....
        /*0050*/ 	.word	0x00000340


	//   ....[2]....
        /*0054*/ 	.word	0x00000420


	//----- nvinfo : EIATTR_CRS_STACK_SIZE
	.align		4
.L_170:
        /*0058*/ 	.byte	0x04, 0x1e
        /*005a*/ 	.short	(.L_172 - .L_171)
.L_171:
        /*005c*/ 	.word	0x00000000


	//----- nvinfo : EIATTR_CBANK_PARAM_SIZE
	.align		4
.L_172:
        /*0060*/ 	.byte	0x03, 0x19
        /*0062*/ 	.short	0x0010


	//----- nvinfo : EIATTR_PARAM_CBANK
	.align		4
        /*0064*/ 	.byte	0x04, 0x0a
        /*0066*/ 	.short	(.L_174 - .L_173)
	.align		4
.L_173:
        /*0068*/ 	.word	index@(.nv.constant0._Z17kernel_pure_writePfif)
        /*006c*/ 	.short	0x0380
        /*006e*/ 	.short	0x0010


	//----- nvinfo : EIATTR_SW_WAR
	.align		4
.L_174:
        /*0070*/ 	.byte	0x04, 0x36
        /*0072*/ 	.short	(.L_176 - .L_175)
.L_175:
        /*0074*/ 	.word	0x00000008
.L_176:


//--------------------- .nv.info._Z16kernel_pure_readPKfPfi --------------------------
	.section	.nv.info._Z16kernel_pure_readPKfPfi,"",@"SHT_CUDA_INFO"
	.sectionflags	@""
	.align	4


	//----- nvinfo : EIATTR_CUDA_API_VERSION
	.align		4
        /*0000*/ 	.byte	0x04, 0x37
        /*0002*/ 	.short	(.L_178 - .L_177)
.L_177:
        /*0004*/ 	.word	0x00000082


	//----- nvinfo : EIATTR_KPARAM_INFO
	.align		4
.L_178:
        /*0008*/ 	.byte	0x04, 0x17
        /*000a*/ 	.short	(.L_180 - .L_179)
.L_179:
        /*000c*/ 	.word	0x00000000
        /*0010*/ 	.short	0x0002
        /*0012*/ 	.short	0x0010
        /*0014*/ 	.byte	0x00, 0xf0, 0x11, 0x00


	//----- nvinfo : EIATTR_KPARAM_INFO
	.align		4
.L_180:
        /*0018*/ 	.byte	0x04, 0x17
        /*001a*/ 	.short	(.L_182 - .L_181)
.L_181:
        /*001c*/ 	.word	0x00000000
        /*0020*/ 	.short	0x0001
        /*0022*/ 	.short	0x0008
        /*0024*/ 	.byte	0x00, 0xf5, 0x21, 0x00


	//----- nvinfo : EIATTR_KPARAM_INFO
	.align		4
.L_182:
        /*0028*/ 	.byte	0x04, 0x17
        /*002a*/ 	.short	(.L_184 - .L_183)
.L_183:
        /*002c*/ 	.word	0x00000000
        /*0030*/ 	.short	0x0000
        /*0032*/ 	.short	0x0000
        /*0034*/ 	.byte	0x00, 0xf5, 0x21, 0x00


	//----- nvinfo : EIATTR_SPARSE_MMA_MASK
	.align		4
.L_184:
        /*0038*/ 	.byte	0x03, 0x50
        /*003a*/ 	.short	0x0000


	//----- nvinfo : EIATTR_MAXREG_COUNT
	.align		4
        /*003c*/ 	.byte	0x03, 0x1b
        /*003e*/ 	.short	0x00ff


	//----- nvinfo : EIATTR_MERCURY_ISA_VERSION
	.align		4
        /*0040*/ 	.byte	0x03, 0x5f
        /*0042*/ 	.short	0x0101


	//----- nvinfo : EIATTR_VRC_CTA_INIT_COUNT
	.align		4
        /*0044*/ 	.byte	0x02, 0x4a
	.zero		1
	.zero		1


	//----- nvinfo : EIATTR_EXIT_INSTR_OFFSETS
	.align		4
        /*0048*/ 	.byte	0x04, 0x1c
        /*004a*/ 	.short	(.L_186 - .L_185)


	//   ....[0]....
.L_185:
        /*004c*/ 	.word	0x000004d0


	//   ....[1]....
        /*0050*/ 	.word	0x00000500


	//----- nvinfo : EIATTR_CRS_STACK_SIZE
	.align		4
.L_186:
        /*0054*/ 	.byte	0x04, 0x1e
        /*0056*/ 	.short	(.L_188 - .L_187)
.L_187:
        /*0058*/ 	.word	0x00000000


	//----- nvinfo : EIATTR_CBANK_PARAM_SIZE
	.align		4
.L_188:
        /*005c*/ 	.byte	0x03, 0x19
        /*005e*/ 	.short	0x0014


	//----- nvinfo : EIATTR_PARAM_CBANK
	.align		4
        /*0060*/ 	.byte	0x04, 0x0a
        /*0062*/ 	.short	(.L_190 - .L_189)
	.align		4
.L_189:
        /*0064*/ 	.word	index@(.nv.constant0._Z16kernel_pure_readPKfPfi)
        /*0068*/ 	.short	0x0380
        /*006a*/ 	.short	0x0014


	//----- nvinfo : EIATTR_SW_WAR
	.align		4
.L_190:
        /*006c*/ 	.byte	0x04, 0x36
        /*006e*/ 	.short	(.L_192 - .L_191)
.L_191:
        /*0070*/ 	.word	0x00000008
.L_192:


//--------------------- .nv.callgraph             --------------------------
	.section	.nv.callgraph,"",@"SHT_CUDA_CALLGRAPH"
	.align	4
	.sectionentsize	8
	.align		4
        /*0000*/ 	.word	0x00000000
	.align		4
        /*0004*/ 	.word	0xffffffff
	.align		4
        /*0008*/ 	.word	0x00000000
	.align		4
        /*000c*/ 	.word	0xfffffffe
	.align		4
        /*0010*/ 	.word	0x00000000
	.align		4
        /*0014*/ 	.word	0xfffffffd
	.align		4
        /*0018*/ 	.word	0x00000000
	.align		4
        /*001c*/ 	.word	0xfffffffc


//--------------------- .nv.constant4             --------------------------
	.section	.nv.constant4,"a",@progbits
	.align	8
	.align		8
.nv.constant4:
        /*0000*/ 	.dword	__cudart_i2opi_f


//--------------------- .text._Z12kernel_mixedPKfPfii --------------------------
	.section	.text._Z12kernel_mixedPKfPfii,"ax",@progbits
	.align	128
        .global         _Z12kernel_mixedPKfPfii
        .type           _Z12kernel_mixedPKfPfii,@function
        .size           _Z12kernel_mixedPKfPfii,(.L_x_39 - _Z12kernel_mixedPKfPfii)
        .other          _Z12kernel_mixedPKfPfii,@"STO_CUDA_ENTRY STV_DEFAULT"
_Z12kernel_mixedPKfPfii:
.text._Z12kernel_mixedPKfPfii:
[----:B------:R-:W-:Y:S01]  /*0000*/  LDC R1, c[0x0][0x37c] ;  /* 0x0000df00ff017b82 */ /* 0x000fe20000000800 */
[----:B------:R-:W0:Y:S07]  /*0010*/  S2R R0, SR_TID.X ;  /* 0x0000000000007919 */ /* 0x000e2e0000002100 */
[----:B------:R-:W0:Y:S01]  /*0020*/  S2UR UR4, SR_CTAID.X ;  /* 0x00000000000479c3 */ /* 0x000e220000002500 */
[----:B------:R-:W1:Y:S07]  /*0030*/  LDCU UR5, c[0x0][0x390] ;  /* 0x00007200ff0577ac */ /* 0x000e6e0008000800 */
[----:B------:R-:W0:Y:S02]  /*0040*/  LDC R7, c[0x0][0x360] ;  /* 0x0000d800ff077b82 */ /* 0x000e240000000800 */
[----:B0-----:R-:W-:-:S05]  /*0050*/  IMAD R7, R7, UR4, R0 ;  /* 0x0000000407077c24 */ /* 0x001fca000f8e0200 */
[----:B-1----:R-:W-:-:S13]  /*0060*/  ISETP.GE.AND P0, PT, R7, UR5, PT ;  /* 0x0000000507007c0c */ /* 0x002fda000bf06270 */
[----:B------:R-:W-:Y:S05]  /*0070*/  @P0 EXIT ;  /* 0x000000000000094d */ /* 0x000fea0003800000 */
[----:B------:R-:W0:Y:S01]  /*0080*/  LDC.64 R2, c[0x0][0x380] ;  /* 0x0000e000ff027b82 */ /* 0x000e220000000a00 */
[----:B------:R-:W1:Y:S01]  /*0090*/  LDCU.64 UR6, c[0x0][0x358] ;  /* 0x00006b00ff0677ac */ /* 0x000e620008000a00 */
[----:B------:R-:W2:Y:S06]  /*00a0*/  LDCU UR4, c[0x0][0x394] ;  /* 0x00007280ff0477ac */ /* 0x000eac0008000800 */
[----:B------:R-:W3:Y:S01]  /*00b0*/  LDC.64 R4, c[0x0][0x388] ;  /* 0x0000e200ff047b82 */ /* 0x000ee20000000a00 */
[----:B0-----:R-:W-:-:S06]  /*00c0*/  IMAD.WIDE R2, R7, 0x4, R2 ;  /* 0x0000000407027825 */ /* 0x001fcc00078e0202 */
[----:B-1----:R0:W5:Y:S01]  /*00d0*/  LDG.E.CONSTANT R3, desc[UR6][R2.64] ;  /* 0x0000000602037981 */ /* 0x002162000c1e9900 */
[----:B--2---:R-:W-:Y:S01]  /*00e0*/  UISETP.GE.AND UP0, UPT, UR4, 0x1, UPT ;  /* 0x000000010400788c */ /* 0x004fe2000bf06270 */
[----:B---3--:R-:W-:-:S08]  /*00f0*/  IMAD.WIDE R4, R7, 0x4, R4 ;  /* 0x0000000407047825 */ /* 0x008fd000078e0204 */
[----:B0-----:R-:W-:Y:S05]  /*0100*/  BRA.U !UP0, `(.L_x_0) ;  /* 0x0000000108187547 */ /* 0x001fea000b800000 */
[----:B------:R-:W-:Y:S01]  /*0110*/  HFMA2 R0, -RZ, RZ, 1.875, 0.00931549072265625 ;  /* 0x3f8020c5ff007431 */ /* 0x000fe200000001ff */
[----:B------:R-:W-:-:S12]  /*0120*/  UIADD3 UR4, UPT, UPT, -UR4, URZ, URZ ;  /* 0x000000ff04047290 */ /* 0x000fd8000fffe1ff */
.L_x_1:
[----:B------:R-:W-:Y:S01]  /*0130*/  UIADD3 UR4, UPT, UPT, UR4, 0x1, URZ ;  /* 0x0000000104047890 */ /* 0x000fe2000fffe0ff */
[----:B-----5:R-:W-:-:S03]  /*0140*/  FFMA R3, R3, R0, 0.0010000000474974513054 ;  /* 0x3a83126f03037423 */ /* 0x020fc60000000000 */
[----:B------:R-:W-:-:S09]  /*0150*/  UISETP.NE.AND UP0, UPT, UR4, URZ, UPT ;  /* 0x000000ff0400728c */ /* 0x000fd2000bf05270 */
[----:B------:R-:W-:Y:S05]  /*0160*/  BRA.U UP0, `(.L_x_1) ;  /* 0xfffffffd00f07547 */ /* 0x000fea000b83ffff */
.L_x_0:
[----:B-----5:R-:W-:Y:S01]  /*0170*/  STG.E desc[UR6][R4.64], R3 ;  /* 0x0000000304007986 */ /* 0x020fe2000c101906 */
[----:B------:R-:W-:Y:S05]  /*0180*/  EXIT ;  /* 0x000000000000794d */ /* 0x000fea0003800000 */
.L_x_2:
[----:B------:R-:W-:-:S00]  /*0190*/  BRA `(.L_x_2) ;  /* 0xfffffffc00fc7947 */ /* 0x000fc0000383ffff */
[----:B------:R-:W-:-:S00]  /*01a0*/  NOP ;  /* 0x0000000000007918 */ /* 0x000fc00000000000 */
        /* <DEDUP_REMOVED lines=13> */
.L_x_39:


//--------------------- .text._Z21kernel_smem_intensivePfi --------------------------
	.section	.text._Z21kernel_smem_intensivePfi,"ax",@progbits
	.align	128
        .global         _Z21kernel_smem_intensivePfi
        .type           _Z21kernel_smem_intensivePfi,@function
        .size           _Z21kernel_smem_intensivePfi,(.L_x_40 - _Z21kernel_smem_intensivePfi)
        .other          _Z21kernel_smem_intensivePfi,@"STO_CUDA_ENTRY STV_DEFAULT"
_Z21kernel_smem_intensivePfi:
.text._Z21kernel_smem_intensivePfi:
[----:B------:R-:W-:Y:S01]  /*0000*/  LDC R1, c[0x0][0x37c] ;  /* 0x0000df00ff017b82 */ /* 0x000fe20000000800 */
[----:B------:R-:W0:Y:S07]  /*0010*/  S2R R9, SR_TID.X ;  /* 0x0000000000097919 */ /* 0x000e2e0000002100 */
[----:B------:R-:W1:Y:S01]  /*0020*/  S2UR UR5, SR_CgaCtaId ;  /* 0x00000000000579c3 */ /* 0x000e620000008800 */
[----:B------:R-:W-:Y:S01]  /*0030*/  UMOV UR4, 0x400 ;  /* 0x0000040000047882 */ /* 0x000fe20000000000 */
[----:B------:R-:W-:-:S06]  /*0040*/  HFMA2 R21, -RZ, RZ, 0, 0 ;  /* 0x00000000ff157431 */ /* 0x000fcc00000001ff */
[----:B------:R-:W2:Y:S08]  /*0050*/  S2UR UR6, SR_CTAID.X ;  /* 0x00000000000679c3 */ /* 0x000eb00000002500 */
[----:B------:R-:W2:Y:S01]  /*0060*/  LDC R10, c[0x0][0x360] ;  /* 0x0000d800ff0a7b82 */ /* 0x000ea20000000800 */
[----:B-1----:R-:W-:-:S04]  /*0070*/  ULEA UR4, UR5, UR4, 0x18 ;  /* 0x0000000405047291 */ /* 0x002fc8000f8ec0ff */
[----:B------:R-:W-:Y:S01]  /*0080*/  UIADD3 UR5, UPT, UPT, UR4, 0x20, URZ ;  /* 0x0000002004057890 */ /* 0x000fe2000fffe0ff */
[C---:B0-----:R-:W-:Y:S02]  /*0090*/  IADD3 R0, PT, PT, R9.reuse, 0x100, RZ ;  /* 0x0000010009007810 */ /* 0x041fe40007ffe0ff */
[C---:B------:R-:W-:Y:S02]  /*00a0*/  IADD3 R5, PT, PT, R9.reuse, 0x200, RZ ;  /* 0x0000020009057810 */ /* 0x040fe40007ffe0ff */
[C---:B------:R-:W-:Y:S02]  /*00b0*/  IADD3 R7, PT, PT, R9.reuse, 0x300, RZ ;  /* 0x0000030009077810 */ /* 0x040fe40007ffe0ff */
[----:B------:R-:W-:Y:S02]  /*00c0*/  I2FP.F32.U32 R2, R9 ;  /* 0x0000000900027245 */ /* 0x000fe40000201000 */
[----:B------:R-:W-:Y:S01]  /*00d0*/  LEA R3, R9, UR4, 0x2 ;  /* 0x0000000409037c11 */ /* 0x000fe2000f8e10ff */
[----:B------:R-:W-:Y:S01]  /*00e0*/  UMOV UR4, URZ ;  /* 0x000000ff00047c82 */ /* 0x000fe20008000000 */
[----:B------:R-:W-:Y:S01]  /*00f0*/  I2FP.F32.U32 R4, R0 ;  /* 0x0000000000047245 */ /* 0x000fe20000201000 */
[----:B--2---:R-:W-:Y:S01]  /*0100*/  IMAD R0, R10, UR6, R9 ;  /* 0x000000060a007c24 */ /* 0x004fe2000f8e0209 */
[----:B------:R-:W-:Y:S01]  /*0110*/  I2FP.F32.U32 R6, R5 ;  /* 0x0000000500067245 */ /* 0x000fe20000201000 */
[----:B------:R0:W-:Y:S01]  /*0120*/  STS [R3], R2 ;  /* 0x0000000203007388 */ /* 0x0001e20000000800 */
[----:B------:R-:W-:-:S03]  /*0130*/  I2FP.F32.U32 R8, R7 ;  /* 0x0000000700087245 */ /* 0x000fc60000201000 */
[----:B------:R0:W-:Y:S04]  /*0140*/  STS [R3+0x400], R4 ;  /* 0x0004000403007388 */ /* 0x0001e80000000800 */
[----:B------:R0:W-:Y:S04]  /*0150*/  STS [R3+0x800], R6 ;  /* 0x0008000603007388 */ /* 0x0001e80000000800 */
[----:B------:R0:W-:Y:S01]  /*0160*/  STS [R3+0xc00], R8 ;  /* 0x000c000803007388 */ /* 0x0001e20000000800 */
[----:B------:R-:W-:Y:S06]  /*0170*/  BAR.SYNC.DEFER_BLOCKING 0x0 ;  /* 0x0000000000007b1d */ /* 0x000fec0000010000 */
.L_x_3:
[----:B------:R-:W1:Y:S01]  /*0180*/  LDS.128 R16, [UR5+-0x20] ;  /* 0xffffe005ff107984 */ /* 0x000e620008000c00 */
[----:B------:R-:W-:Y:S02]  /*0190*/  UISETP.GE.U32.AND UP0, UPT, UR4, 0x3f0, UPT ;  /* 0x000003f00400788c */ /* 0x000fe4000bf06070 */
[----:B------:R-:W-:Y:S01]  /*01a0*/  UIADD3 UR6, UPT, UPT, UR4, 0x10, URZ ;  /* 0x0000001004067890 */ /* 0x000fe2000fffe0ff */
[----:B------:R-:W2:Y:S04]  /*01b0*/  LDS.128 R12, [UR5+-0x10] ;  /* 0xfffff005ff0c7984 */ /* 0x000ea80008000c00 */
[----:B0-----:R-:W0:Y:S02]  /*01c0*/  LDS.128 R8, [UR5] ;  /* 0x00000005ff087984 */ /* 0x001e240008000c00 */
[----:B------:R-:W-:-:S02]  /*01d0*/  UMOV UR4, UR6 ;  /* 0x0000000600047c82 */ /* 0x000fc40008000000 */
[----:B------:R-:W3:Y:S01]  /*01e0*/  LDS.128 R4, [UR5+0x10] ;  /* 0x00001005ff047984 */ /* 0x000ee20008000c00 */
[----:B------:R-:W-:Y:S01]  /*01f0*/  UIADD3 UR5, UPT, UPT, UR5, 0x40, URZ ;  /* 0x0000004005057890 */ /* 0x000fe2000fffe0ff */
[----:B-1----:R-:W-:-:S04]  /*0200*/  FADD R17, R16, R17 ;  /* 0x0000001110117221 */ /* 0x002fc80000000000 */
[----:B------:R-:W-:Y:S01]  /*0210*/  FADD R18, R17, R18 ;  /* 0x0000001211127221 */ /* 0x000fe20000000000 */
[----:B--2---:R-:W-:-:S03]  /*0220*/  FADD R13, R12, R13 ;  /* 0x0000000d0c0d7221 */ /* 0x004fc60000000000 */
[----:B------:R-:W-:Y:S01]  /*0230*/  FADD R18, R18, R19 ;  /* 0x0000001312127221 */ /* 0x000fe20000000000 */
[----:B0-----:R-:W-:Y:S01]  /*0240*/  FADD R9, R8, R9 ;  /* 0x0000000908097221 */ /* 0x001fe20000000000 */
[----:B------:R-:W-:Y:S02]  /*0250*/  FADD R14, R13, R14 ;  /* 0x0000000e0d0e7221 */ /* 0x000fe40000000000 */
[----:B------:R-:W-:Y:S01]  /*0260*/  FADD R18, R18, R21 ;  /* 0x0000001512127221 */ /* 0x000fe20000000000 */
[----:B------:R-:W-:Y:S01]  /*0270*/  FADD R10, R9, R10 ;  /* 0x0000000a090a7221 */ /* 0x000fe20000000000 */
[----:B------:R-:W-:Y:S01]  /*0280*/  FADD R15, R14, R15 ;  /* 0x0000000f0e0f7221 */ /* 0x000fe20000000000 */
[----:B---3--:R-:W-:Y:S02]  /*0290*/  FADD R5, R4, R5 ;  /* 0x0000000504057221 */ /* 0x008fe40000000000 */
[----:B------:R-:W-:Y:S01]  /*02a0*/  FADD R10, R10, R11 ;  /* 0x0000000b0a0a7221 */ /* 0x000fe20000000000 */
[----:B------:R-:W-:Y:S01]  /*02b0*/  FADD R15, R18, R15 ;  /* 0x0000000f120f7221 */ /* 0x000fe20000000000 */
[----:B------:R-:W-:-:S03]  /*02c0*/  FADD R6, R5, R6 ;  /* 0x0000000605067221 */ /* 0x000fc60000000000 */
[----:B------:R-:W-:Y:S01]  /*02d0*/  FADD R10, R15, R10 ;  /* 0x0000000a0f0a7221 */ /* 0x000fe20000000000 */
[----:B------:R-:W-:-:S04]  /*02e0*/  FADD R7, R6, R7 ;  /* 0x0000000706077221 */ /* 0x000fc80000000000 */
[----:B------:R-:W-:Y:S01]  /*02f0*/  FADD R21, R10, R7 ;  /* 0x000000070a157221 */ /* 0x000fe20000000000 */
[----:B------:R-:W-:Y:S06]  /*0300*/  BRA.U !UP0, `(.L_x_3) ;  /* 0xfffffffd089c7547 */ /* 0x000fec000b83ffff */
[----:B------:R-:W0:Y:S02]  /*0310*/  LDCU UR4, c[0x0][0x388] ;  /* 0x00007100ff0477ac */ /* 0x000e240008000800 */
[----:B0-----:R-:W-:-:S13]  /*0320*/  ISETP.GE.AND P0, PT, R0, UR4, PT ;  /* 0x0000000400007c0c */ /* 0x001fda000bf06270 */
[----:B------:R-:W-:Y:S05]  /*0330*/  @P0 EXIT ;  /* 0x000000000000094d */ /* 0x000fea0003800000 */
[----:B------:R-:W0:Y:S01]  /*0340*/  LDC.64 R2, c[0x0][0x380] ;  /* 0x0000e000ff027b82 */ /* 0x000e220000000a00 */
[----:B------:R-:W1:Y:S01]  /*0350*/  LDCU.64 UR4, c[0x0][0x358] ;  /* 0x00006b00ff0477ac */ /* 0x000e620008000a00 */
[----:B0-----:R-:W-:-:S05]  /*0360*/  IMAD.WIDE R2, R0, 0x4, R2 ;  /* 0x0000000400027825 */ /* 0x001fca00078e0202 */
[----:B-1----:R-:W-:Y:S01]  /*0370*/  STG.E desc[UR4][R2.64], R21 ;  /* 0x0000001502007986 */ /* 0x002fe2000c101904 */
[----:B------:R-:W-:Y:S05]  /*0380*/  EXIT ;  /* 0x000000000000794d */ /* 0x000fea0003800000 */
.L_x_4:
        /* <DEDUP_REMOVED lines=15> */
.L_x_40:


//--------------------- .text._Z17kernel_atomic_addPii --------------------------
	.section	.text._Z17kernel_atomic_addPii,"ax",@progbits
	.align	128
        .global         _Z17kernel_atomic_addPii
        .type           _Z17kernel_atomic_addPii,@function
        .size           _Z17kernel_atomic_addPii,(.L_x_41 - _Z17kernel_atomic_addPii)
        .other          _Z17kernel_atomic_addPii,@"STO_CUDA_ENTRY STV_DEFAULT"
_Z17kernel_atomic_addPii:
.text._Z17kernel_atomic_addPii:
        /* <DEDUP_REMOVED lines=8> */
[----:B------:R-:W0:Y:S01]  /*0080*/  S2R R0, SR_LANEID ;  /* 0x0000000000007919 */ /* 0x000e220000000000 */
[----:B------:R-:W1:Y:S01]  /*0090*/  LDC.64 R2, c[0x0][0x380] ;  /* 0x0000e000ff027b82 */ /* 0x000e620000000a00 */
[----:B------:R-:W-:Y:S01]  /*00a0*/  VOTEU.ANY UR6, UPT, PT ;  /* 0x0000000000067886 */ /* 0x000fe200038e0100 */
[----:B------:R-:W1:Y:S01]  /*00b0*/  LDCU.64 UR4, c[0x0][0x358] ;  /* 0x00006b00ff0477ac */ /* 0x000e620008000a00 */
[----:B------:R-:W1:Y:S01]  /*00c0*/  POPC R5, UR6 ;  /* 0x0000000600057d09 */ /* 0x000e620008000000 */
[----:B------:R-:W-:-:S06]  /*00d0*/  UFLO.U32 UR7, UR6 ;  /* 0x00000006000772bd */ /* 0x000fcc00080e0000 */
[----:B0-----:R-:W-:-:S13]  /*00e0*/  ISETP.EQ.U32.AND P0, PT, R0, UR7, PT ;  /* 0x0000000700007c0c */ /* 0x001fda000bf02070 */
[----:B-1----:R-:W-:Y:S01]  /*00f0*/  @P0 REDG.E.ADD.STRONG.GPU desc[UR4][R2.64], R5 ;  /* 0x000000050200098e */ /* 0x002fe2000c12e104 */
[----:B------:R-:W-:Y:S05]  /*0100*/  EXIT ;  /* 0x000000000000794d */ /* 0x000fea0003800000 */
.L_x_5:
        /* <DEDUP_REMOVED lines=15> */
.L_x_41:


//--------------------- .text._Z20kernel_random_accessPKfPKiPfi --------------------------
	.section	.text._Z20kernel_random_accessPKfPKiPfi,"ax",@progbits
	.align	128
        .global         _Z20kernel_random_accessPKfPKiPfi
        .type           _Z20kernel_random_accessPKfPKiPfi,@function
        .size           _Z20kernel_random_accessPKfPKiPfi,(.L_x_42 - _Z20kernel_random_accessPKfPKiPfi)
        .other          _Z20kernel_random_accessPKfPKiPfi,@"STO_CUDA_ENTRY STV_DEFAULT"
_Z20kernel_random_accessPKfPKiPfi:
.text._Z20kernel_random_accessPKfPKiPfi:
        /* <DEDUP_REMOVED lines=9> */
[----:B------:R-:W1:Y:S07]  /*0090*/  LDCU.64 UR4, c[0x0][0x358] ;  /* 0x00006b00ff0477ac */ /* 0x000e6e0008000a00 */
[----:B------:R-:W2:Y:S08]  /*00a0*/  LDC.64 R4, c[0x0][0x380] ;  /* 0x0000e000ff047b82 */ /* 0x000eb00000000a00 */
[----:B------:R-:W3:Y:S01]  /*00b0*/  LDC.64 R6, c[0x0][0x390] ;  /* 0x0000e400ff067b82 */ /* 0x000ee20000000a00 */
[----:B0-----:R-:W-:-:S06]  /*00c0*/  IMAD.WIDE R2, R9, 0x4, R2 ;  /* 0x0000000409027825 */ /* 0x001fcc00078e0202 */
[----:B-1----:R-:W2:Y:S02]  /*00d0*/  LDG.E.CONSTANT R3, desc[UR4][R2.64] ;  /* 0x0000000402037981 */ /* 0x002ea4000c1e9900 */
[----:B--2---:R-:W-:-:S06]  /*00e0*/  IMAD.WIDE R4, R3, 0x4, R4 ;  /* 0x0000000403047825 */ /* 0x004fcc00078e0204 */
[----:B------:R-:W2:Y:S01]  /*00f0*/  LDG.E.CONSTANT R5, desc[UR4][R4.64] ;  /* 0x0000000404057981 */ /* 0x000ea2000c1e9900 */
[----:B---3--:R-:W-:-:S05]  /*0100*/  IMAD.WIDE R6, R9, 0x4, R6 ;  /* 0x0000000409067825 */ /* 0x008fca00078e0206 */
[----:B--2---:R-:W-:Y:S01]  /*0110*/  STG.E desc[UR4][R6.64], R5 ;  /* 0x0000000506007986 */ /* 0x004fe2000c101904 */
[----:B------:R-:W-:Y:S05]  /*0120*/  EXIT ;  /* 0x000000000000794d */ /* 0x000fea0003800000 */
.L_x_6:
        /* <DEDUP_REMOVED lines=13> */
.L_x_42:


//--------------------- .text._Z19kernel_with_barrierPfi --------------------------
	.section	.text._Z19kernel_with_barrierPfi,"ax",@progbits
	.align	128
        .global         _Z19kernel_with_barrierPfi
        .type           _Z19kernel_with_barrierPfi,@function
        .size           _Z19kernel_with_barrierPfi,(.L_x_43 - _Z19kernel_with_barrierPfi)
        .other          _Z19kernel_with_barrierPfi,@"STO_CUDA_ENTRY STV_DEFAULT"
_Z19kernel_with_barrierPfi:
.text._Z19kernel_with_barrierPfi:
[----:B------:R-:W-:Y:S01]  /*0000*/  LDC R1, c[0x0][0x37c] ;  /* 0x0000df00ff017b82 */ /* 0x000fe20000000800 */
[----:B------:R-:W0:Y:S07]  /*0010*/  S2R R4, SR_TID.X ;  /* 0x0000000000047919 */ /* 0x000e2e0000002100 */
[----:B------:R-:W0:Y:S01]  /*0020*/  S2UR UR4, SR_CTAID.X ;  /* 0x00000000000479c3 */ /* 0x000e220000002500 */
[----:B------:R-:W1:Y:S01]  /*0030*/  LDCU UR5, c[0x0][0x388] ;  /* 0x00007100ff0577ac */ /* 0x000e620008000800 */
[----:B------:R-:W2:Y:S06]  /*0040*/  LDCU.64 UR6, c[0x0][0x358] ;  /* 0x00006b00ff0677ac */ /* 0x000eac0008000a00 */
[----:B------:R-:W0:Y:S08]  /*0050*/  LDC R5, c[0x0][0x360] ;  /* 0x0000d800ff057b82 */ /* 0x000e300000000800 */
[----:B------:R-:W3:Y:S01]  /*0060*/  LDC.64 R2, c[0x0][0x380] ;  /* 0x0000e000ff027b82 */ /* 0x000ee20000000a00 */
[----:B0-----:R-:W-:-:S05]  /*0070*/  IMAD R5, R5, UR4, R4 ;  /* 0x0000000405057c24 */ /* 0x001fca000f8e0204 */
[C---:B-1----:R-:W-:Y:S01]  /*0080*/  ISETP.GE.AND P1, PT, R5.reuse, UR5, PT ;  /* 0x0000000505007c0c */ /* 0x042fe2000bf26270 */
[----:B---3--:R-:W-:-:S12]  /*0090*/  IMAD.WIDE R2, R5, 0x4, R2 ;  /* 0x0000000405027825 */ /* 0x008fd800078e0202 */
[----:B--2---:R-:W2:Y:S01]  /*00a0*/  @!P1 LDG.E R5, desc[UR6][R2.64] ;  /* 0x0000000602059981 */ /* 0x004ea2000c1e1900 */
[----:B------:R-:W0:Y:S01]  /*00b0*/  S2UR UR5, SR_CgaCtaId ;  /* 0x00000000000579c3 */ /* 0x000e220000008800 */
[----:B------:R-:W-:Y:S01]  /*00c0*/  UMOV UR4, 0x400 ;  /* 0x0000040000047882 */ /* 0x000fe20000000000 */
[----:B------:R-:W-:-:S04]  /*00d0*/  IADD3 R0, PT, PT, R4, -0x1, RZ ;  /* 0xffffffff04007810 */ /* 0x000fc80007ffe0ff */
[----:B------:R-:W-:Y:S01]  /*00e0*/  ISETP.GT.U32.OR P0, PT, R0, 0xfd, P1 ;  /* 0x000000fd0000780c */ /* 0x000fe20000f04470 */
[----:B0-----:R-:W-:-:S06]  /*00f0*/  ULEA UR4, UR5, UR4, 0x18 ;  /* 0x0000000405047291 */ /* 0x001fcc000f8ec0ff */
[----:B------:R-:W-:-:S05]  /*0100*/  LEA R0, R4, UR4, 0x2 ;  /* 0x0000000404007c11 */ /* 0x000fca000f8e10ff */
[----:B--2---:R-:W-:Y:S01]  /*0110*/  @!P1 STS [R0], R5 ;  /* 0x0000000500009388 */ /* 0x004fe20000000800 */
[----:B------:R-:W-:Y:S06]  /*0120*/  BAR.SYNC.DEFER_BLOCKING 0x0 ;  /* 0x0000000000007b1d */ /* 0x000fec0000010000 */
[----:B------:R-:W-:Y:S04]  /*0130*/  @!P0 LDS R4, [R0+-0x4] ;  /* 0xfffffc0000048984 */ /* 0x000fe80000000800 */
[----:B------:R-:W0:Y:S04]  /*0140*/  @!P0 LDS R7, [R0] ;  /* 0x0000000000078984 */ /* 0x000e280000000800 */
[----:B------:R-:W1:Y:S01]  /*0150*/  @!P0 LDS R9, [R0+0x4] ;  /* 0x0000040000098984 */ /* 0x000e620000000800 */
[----:B0-----:R-:W-:-:S04]  /*0160*/  @!P0 FADD R4, R4, R7 ;  /* 0x0000000704048221 */ /* 0x001fc80000000000 */
[----:B-1----:R-:W-:-:S05]  /*0170*/  @!P0 FADD R9, R4, R9 ;  /* 0x0000000904098221 */ /* 0x002fca0000000000 */
[----:B------:R0:W-:Y:S01]  /*0180*/  @!P0 STS [R0], R9 ;  /* 0x0000000900008388 */ /* 0x0001e20000000800 */
[----:B------:R-:W-:Y:S06]  /*0190*/  BAR.SYNC.DEFER_BLOCKING 0x0 ;  /* 0x0000000000007b1d */ /* 0x000fec0000010000 */
[----:B------:R-:W-:Y:S05]  /*01a0*/  @P1 EXIT ;  /* 0x000000000000194d */ /* 0x000fea0003800000 */
[----:B------:R-:W1:Y:S04]  /*01b0*/  LDS R5, [R0] ;  /* 0x0000000000057984 */ /* 0x000e680000000800 */
[----:B-1----:R-:W-:Y:S01]  /*01c0*/  STG.E desc[UR6][R2.64], R5 ;  /* 0x0000000502007986 */ /* 0x002fe2000c101906 */
[----:B------:R-:W-:Y:S05]  /*01d0*/  EXIT ;  /* 0x000000000000794d */ /* 0x000fea0003800000 */
.L_x_7:
        /* <DEDUP_REMOVED lines=10> */
.L_x_43:


//--------------------- .text._Z19kernel_pure_computePfii --------------------------
	.section	.text._Z19kernel_pure_computePfii,"ax",@progbits
	.align	128
        .global         _Z19kernel_pure_computePfii
        .type           _Z19kernel_pure_computePfii,@function
        .size           _Z19kernel_pure_computePfii,(.L_x_38 - _Z19kernel_pure_computePfii)
        .other          _Z19kernel_pure_computePfii,@"STO_CUDA_ENTRY STV_DEFAULT"
_Z19kernel_pure_computePfii:
.text._Z19kernel_pure_computePfii:
[----:B------:R-:W0:Y:S01]  /*0000*/  LDC R1, c[0x0][0x37c] ;  /* 0x0000df00ff017b82 */ /* 0x000e220000000800 */
[----:B------:R-:W1:Y:S07]  /*0010*/  S2R R0, SR_TID.X ;  /* 0x0000000000007919 */ /* 0x000e6e0000002100 */
[----:B------:R-:W1:Y:S01]  /*0020*/  S2UR UR4, SR_CTAID.X ;  /* 0x00000000000479c3 */ /* 0x000e620000002500 */
[----:B------:R-:W2:Y:S01]  /*0030*/  LDCU UR5, c[0x0][0x38c] ;  /* 0x00007180ff0577ac */ /* 0x000ea20008000800 */
[----:B0-----:R-:W-:Y:S01]  /*0040*/  VIADD R1, R1, 0xffffffe0 ;  /* 0xffffffe001017836 */ /* 0x001fe20000000000 */
[----:B------:R-:W0:Y:S05]  /*0050*/  LDCU.64 UR8, c[0x0][0x358] ;  /* 0x00006b00ff0877ac */ /* 0x000e2a0008000a00 */
[----:B------:R-:W1:Y:S01]  /*0060*/  LDC R5, c[0x0][0x360] ;  /* 0x0000d800ff057b82 */ /* 0x000e620000000800 */
[----:B--2---:R-:W-:Y:S01]  /*0070*/  UISETP.GE.AND UP0, UPT, UR5, 0x1, UPT ;  /* 0x000000010500788c */ /* 0x004fe2000bf06270 */
[----:B-1----:R-:W-:-:S05]  /*0080*/  IMAD R5, R5, UR4, R0 ;  /* 0x0000000405057c24 */ /* 0x002fca000f8e0200 */
[----:B------:R-:W-:-:S05]  /*0090*/  I2FP.F32.S32 R0, R5 ;  /* 0x0000000500007245 */ /* 0x000fca0000201400 */
[----:B------:R-:W-:Y:S01]  /*00a0*/  FMUL R13, R0, 0.10000000149011611938 ;  /* 0x3dcccccd000d7820 */ /* 0x000fe20000400000 */
[----:B0-----:R-:W-:Y:S06]  /*00b0*/  BRA.U !UP0, `(.L_x_8) ;  /* 0x0000000908c07547 */ /* 0x001fec000b800000 */
[----:B------:R-:W-:-:S05]  /*00c0*/  UMOV UR4, URZ ;  /* 0x000000ff00047c82 */ /* 0x000fca0008000000 */
.L_x_18:
[----:B------:R-:W-:Y:S01]  /*00d0*/  IMAD.MOV.U32 R0, RZ, RZ, 0x3f8020c5 ;  /* 0x3f8020c5ff007424 */ /* 0x000fe200078e00ff */
[----:B------:R-:W-:Y:S03]  /*00e0*/  BSSY.RECONVERGENT B0, `(.L_x_9) ;  /* 0x000000e000007945 */ /* 0x000fe60003800200 */
[----:B------:R-:W-:-:S04]  /*00f0*/  FFMA R13, R13, R0, 0.0010000000474974513054 ;  /* 0x3a83126f0d0d7423 */ /* 0x000fc80000000000 */
[----:B------:R-:W-:-:S04]  /*0100*/  FFMA R0, R13, R13, 1 ;  /* 0x3f8000000d007423 */ /* 0x000fc8000000000d */
[----:B------:R-:W-:Y:S01]  /*0110*/  VIADD R2, R0, 0xf3000000 ;  /* 0xf300000000027836 */ /* 0x000fe20000000000 */
[----:B------:R0:W1:Y:S04]  /*0120*/  MUFU.RSQ R3, R0 ;  /* 0x0000000000037308 */ /* 0x0000680000001400 */
[----:B------:R-:W-:-:S13]  /*0130*/  ISETP.GT.U32.AND P0, PT, R2, 0x727fffff, PT ;  /* 0x727fffff0200780c */ /* 0x000fda0003f04070 */
[----:B01----:R-:W-:Y:S05]  /*0140*/  @!P0 BRA `(.L_x_10) ;  /* 0x00000000000c8947 */ /* 0x003fea0003800000 */
[----:B------:R-:W-:-:S07]  /*0150*/  MOV R9, 0x170 ;  /* 0x0000017000097802 */ /* 0x000fce0000000f00 */
[----:B------:R-:W-:Y:S05]  /*0160*/  CALL.REL.NOINC `($__internal_0_$__cuda_sm20_sqrt_rn_f32_slowpath) ;  /* 0x0000000800b07944 */ /* 0x000fea0003c00000 */
[----:B------:R-:W-:Y:S05]  /*0170*/  BRA `(.L_x_11) ;  /* 0x0000000000107947 */ /* 0x000fea0003800000 */
.L_x_10:
[----:B------:R-:W-:Y:S01]  /*0180*/  FMUL.FTZ R7, R0, R3 ;  /* 0x0000000300077220 */ /* 0x000fe20000410000 */
[----:B------:R-:W-:-:S03]  /*0190*/  FMUL.FTZ R2, R3, 0.5 ;  /* 0x3f00000003027820 */ /* 0x000fc60000410000 */
[----:B------:R-:W-:-:S04]  /*01a0*/  FFMA R0, -R7, R7, R0 ;  /* 0x0000000707007223 */ /* 0x000fc80000000100 */
[----:B------:R-:W-:-:S07]  /*01b0*/  FFMA R7, R0, R2, R7 ;  /* 0x0000000200077223 */ /* 0x000fce0000000007 */
.L_x_11:
[----:B------:R-:W-:Y:S05]  /*01c0*/  BSYNC.RECONVERGENT B0 ;  /* 0x0000000000007941 */ /* 0x000fea0003800200 */
.L_x_9:
[C---:B------:R-:W-:Y:S01]  /*01d0*/  FMUL R0, R7.reuse, 0.63661974668502807617 ;  /* 0x3f22f98307007820 */ /* 0x040fe20000400000 */
[----:B------:R-:W-:Y:S01]  /*01e0*/  FSETP.GE.AND P0, PT, |R7|, 105615, PT ;  /* 0x47ce47800700780b */ /* 0x000fe20003f06200 */
[----:B------:R-:W-:Y:S04]  /*01f0*/  BSSY.RECONVERGENT B0, `(.L_x_12) ;  /* 0x0000040000007945 */ /* 0x000fe80003800200 */
[----:B------:R-:W0:Y:S02]  /*0200*/  F2I.NTZ R0, R0 ;  /* 0x0000000000007305 */ /* 0x000e240000203100 */
[----:B0-----:R-:W-:Y:S01]  /*0210*/  I2FP.F32.S32 R14, R0 ;  /* 0x00000000000e7245 */ /* 0x001fe20000201400 */
[----:B------:R-:W-:-:S04]  /*0220*/  IMAD.MOV.U32 R15, RZ, RZ, R0 ;  /* 0x000000ffff0f7224 */ /* 0x000fc800078e0000 */
[----:B------:R-:W-:-:S04]  /*0230*/  FFMA R3, R14, -1.5707962512969970703, R7 ;  /* 0xbfc90fda0e037823 */ /* 0x000fc80000000007 */
[----:B------:R-:W-:-:S04]  /*0240*/  FFMA R3, R14, -7.5497894158615963534e-08, R3 ;  /* 0xb3a221680e037823 */ /* 0x000fc80000000003 */
[----:B------:R-:W-:-:S04]  /*0250*/  FFMA R14, R14, -5.3903029534742383927e-15, R3 ;  /* 0xa7c234c50e0e7823 */ /* 0x000fc80000000003 */
[----:B------:R-:W-:Y:S01]  /*0260*/  IMAD.MOV.U32 R2, RZ, RZ, R14 ;  /* 0x000000ffff027224 */ /* 0x000fe200078e000e */
[----:B------:R-:W-:Y:S06]  /*0270*/  @!P0 BRA `(.L_x_13) ;  /* 0x0000000000dc8947 */ /* 0x000fec0003800000 */
[----:B------:R-:W-:-:S13]  /*0280*/  FSETP.NEU.AND P0, PT, |R7|, +INF , PT ;  /* 0x7f8000000700780b */ /* 0x000fda0003f0d200 */
[----:B------:R-:W-:Y:S01]  /*0290*/  @!P0 FMUL R2, RZ, R7 ;  /* 0x00000007ff028220 */ /* 0x000fe20000400000 */
[----:B------:R-:W-:Y:S01]  /*02a0*/  @!P0 MOV R0, RZ ;  /* 0x000000ff00008202 */ /* 0x000fe20000000f00 */
[----:B------:R-:W-:Y:S06]  /*02b0*/  @!P0 BRA `(.L_x_13) ;  /* 0x0000000000cc8947 */ /* 0x000fec0003800000 */
[----:B------:R-:W-:Y:S01]  /*02c0*/  IMAD.SHL.U32 R2, R7, 0x100, RZ ;  /* 0x0000010007027824 */ /* 0x000fe200078e00ff */
[----:B------:R-:W0:Y:S01]  /*02d0*/  LDCU.64 UR10, c[0x4][URZ] ;  /* 0x01000000ff0a77ac */ /* 0x000e220008000a00 */
[----:B------:R-:W-:Y:S02]  /*02e0*/  IMAD.MOV.U32 R6, RZ, RZ, RZ ;  /* 0x000000ffff067224 */ /* 0x000fe400078e00ff */
[----:B------:R-:W-:Y:S01]  /*02f0*/  IMAD.MOV.U32 R0, RZ, RZ, R1 ;  /* 0x000000ffff007224 */ /* 0x000fe200078e0001 */
[----:B------:R-:W-:Y:S01]  /*0300*/  LOP3.LUT R13, R2, 0x80000000, RZ, 0xfc, !PT ;  /* 0x80000000020d7812 */ /* 0x000fe200078efcff */
[----:B------:R-:W-:Y:S01]  /*0310*/  UMOV UR6, URZ ;  /* 0x000000ff00067c82 */ /* 0x000fe20008000000 */
[----:B------:R-:W-:-:S05]  /*0320*/  UMOV UR5, URZ ;  /* 0x000000ff00057c82 */ /* 0x000fca0008000000 */
.L_x_14:
[----:B0-----:R-:W-:Y:S01]  /*0330*/  IMAD.U32 R8, RZ, RZ, UR10 ;  /* 0x0000000aff087e24 */ /* 0x001fe2000f8e00ff */
[----:B------:R-:W-:-:S05]  /*0340*/  MOV R9, UR11 ;  /* 0x0000000b00097c02 */ /* 0x000fca0008000f00 */
[----:B------:R-:W2:Y:S01]  /*0350*/  LDG.E.CONSTANT R2, desc[UR8][R8.64] ;  /* 0x0000000808027981 */ /* 0x000ea2000c1e9900 */
[----:B------:R-:W-:Y:S02]  /*0360*/  UIADD3 UR10, UP0, UPT, UR10, 0x4, URZ ;  /* 0x000000040a0a7890 */ /* 0x000fe4000ff1e0ff */
[----:B------:R-:W-:Y:S02]  /*0370*/  UIADD3 UR5, UPT, UPT, UR5, 0x1, URZ ;  /* 0x0000000105057890 */ /* 0x000fe4000fffe0ff */
[----:B------:R-:W-:Y:S02]  /*0380*/  UIADD3.X UR11, UPT, UPT, URZ, UR11, URZ, UP0, !UPT ;  /* 0x0000000bff0b7290 */ /* 0x000fe400087fe4ff */
[----:B------:R-:W-:Y:S01]  /*0390*/  UISETP.NE.AND UP0, UPT, UR5, 0x6, UPT ;  /* 0x000000060500788c */ /* 0x000fe2000bf05270 */
[----:B--2---:R-:W-:-:S03]  /*03a0*/  IMAD.WIDE.U32 R2, R2, R13, RZ ;  /* 0x0000000d02027225 */ /* 0x004fc600078e00ff */
[----:B------:R-:W-:-:S04]  /*03b0*/  IADD3 R11, P0, PT, R2, R6, RZ ;  /* 0x00000006020b7210 */ /* 0x000fc80007f1e0ff */
[----:B------:R-:W-:Y:S01]  /*03c0*/  IADD3.X R6, PT, PT, R3, UR6, RZ, P0, !PT ;  /* 0x0000000603067c10 */ /* 0x000fe200087fe4ff */
[----:B------:R0:W-:Y:S02]  /*03d0*/  STL [R0], R11 ;  /* 0x0000000b00007387 */ /* 0x0001e40000100800 */
[----:B0-----:R-:W-:Y:S01]  /*03e0*/  VIADD R0, R0, 0x4 ;  /* 0x0000000400007836 */ /* 0x001fe20000000000 */
[----:B------:R-:W-:Y:S06]  /*03f0*/  BRA.U UP0, `(.L_x_14) ;  /* 0xfffffffd00cc7547 */ /* 0x000fec000b83ffff */
[----:B------:R-:W-:Y:S01]  /*0400*/  SHF.R.U32.HI R4, RZ, 0x17, R7 ;  /* 0x00000017ff047819 */ /* 0x000fe20000011607 */
[----:B------:R0:W-:Y:S03]  /*0410*/  STL [R1+0x18], R6 ;  /* 0x0000180601007387 */ /* 0x0001e60000100800 */
[C---:B------:R-:W-:Y:S02]  /*0420*/  LOP3.LUT R0, R4.reuse, 0xe0, RZ, 0xc0, !PT ;  /* 0x000000e004007812 */ /* 0x040fe400078ec0ff */
[----:B------:R-:W-:-:S03]  /*0430*/  LOP3.LUT P0, RZ, R4, 0x1f, RZ, 0xc0, !PT ;  /* 0x0000001f04ff7812 */ /* 0x000fc6000780c0ff */
[----:B------:R-:W-:-:S05]  /*0440*/  VIADD R0, R0, 0xffffff80 ;  /* 0xffffff8000007836 */ /* 0x000fca0000000000 */
[----:B------:R-:W-:-:S05]  /*0450*/  SHF.R.U32.HI R0, RZ, 0x5, R0 ;  /* 0x00000005ff007819 */ /* 0x000fca0000011600 */
[----:B------:R-:W-:-:S05]  /*0460*/  IMAD R10, R0, -0x4, R1 ;  /* 0xfffffffc000a7824 */ /* 0x000fca00078e0201 */
[----:B------:R-:W2:Y:S04]  /*0470*/  LDL R0, [R10+0x18] ;  /* 0x000018000a007983 */ /* 0x000ea80000100800 */
[----:B------:R-:W2:Y:S04]  /*0480*/  LDL R3, [R10+0x14] ;  /* 0x000014000a037983 */ /* 0x000ea80000100800 */
[----:B------:R-:W3:Y:S01]  /*0490*/  @P0 LDL R2, [R10+0x10] ;  /* 0x000010000a020983 */ /* 0x000ee20000100800 */
[----:B------:R-:W-:Y:S01]  /*04a0*/  LOP3.LUT R4, R4, 0x1f, RZ, 0xc0, !PT ;  /* 0x0000001f04047812 */ /* 0x000fe200078ec0ff */
[----:B------:R-:W-:Y:S01]  /*04b0*/  UMOV UR6, 0x54442d19 ;  /* 0x54442d1900067882 */ /* 0x000fe20000000000 */
[----:B------:R-:W-:-:S02]  /*04c0*/  UMOV UR7, 0x3bf921fb ;  /* 0x3bf921fb00077882 */ /* 0x000fc40000000000 */
[-C--:B--2---:R-:W-:Y:S02]  /*04d0*/  @P0 SHF.L.W.U32.HI R0, R3, R4.reuse, R0 ;  /* 0x0000000403000219 */ /* 0x084fe40000010e00 */
[----:B---3--:R-:W-:Y:S02]  /*04e0*/  @P0 SHF.L.W.U32.HI R3, R2, R4, R3 ;  /* 0x0000000402030219 */ /* 0x008fe40000010e03 */
[----:B------:R-:W-:Y:S02]  /*04f0*/  ISETP.GE.AND P0, PT, R7, RZ, PT ;  /* 0x000000ff0700720c */ /* 0x000fe40003f06270 */
[C---:B------:R-:W-:Y:S01]  /*0500*/  SHF.L.W.U32.HI R2, R3.reuse, 0x2, R0 ;  /* 0x0000000203027819 */ /* 0x040fe20000010e00 */
[----:B------:R-:W-:-:S03]  /*0510*/  IMAD.SHL.U32 R3, R3, 0x4, RZ ;  /* 0x0000000403037824 */ /* 0x000fc600078e00ff */
[----:B------:R-:W-:-:S04]  /*0520*/  SHF.R.S32.HI R4, RZ, 0x1f, R2 ;  /* 0x0000001fff047819 */ /* 0x000fc80000011402 */
[C---:B------:R-:W-:Y:S02]  /*0530*/  LOP3.LUT R8, R4.reuse, R3, RZ, 0x3c, !PT ;  /* 0x0000000304087212 */ /* 0x040fe400078e3cff */
[----:B------:R-:W-:Y:S02]  /*0540*/  LOP3.LUT R9, R4, R2, RZ, 0x3c, !PT ;  /* 0x0000000204097212 */ /* 0x000fe400078e3cff */
[----:B------:R-:W-:Y:S02]  /*0550*/  SHF.R.U32.HI R3, RZ, 0x1e, R0 ;  /* 0x0000001eff037819 */ /* 0x000fe40000011600 */
[C---:B------:R-:W-:Y:S02]  /*0560*/  LOP3.LUT R4, R2.reuse, R7, RZ, 0x3c, !PT ;  /* 0x0000000702047212 */ /* 0x040fe400078e3cff */
[----:B------:R-:W1:Y:S01]  /*0570*/  I2F.F64.S64 R8, R8 ;  /* 0x0000000800087312 */ /* 0x000e620000301c00 */
[----:B------:R-:W-:Y:S02]  /*0580*/  LEA.HI R0, R2, R3, RZ, 0x1 ;  /* 0x0000000302007211 */ /* 0x000fe400078f08ff */
[----:B------:R-:W-:-:S03]  /*0590*/  ISETP.GE.AND P1, PT, R4, RZ, PT ;  /* 0x000000ff0400720c */ /* 0x000fc60003f26270 */
[----:B------:R-:W-:-:S05]  /*05a0*/  IMAD.MOV R2, RZ, RZ, -R0 ;  /* 0x000000ffff027224 */ /* 0x000fca00078e0a00 */
[----:B------:R-:W-:Y:S01]  /*05b0*/  @!P0 MOV R0, R2 ;  /* 0x0000000200008202 */ /* 0x000fe20000000f00 */
[----:B-1----:R-:W-:-:S10]  /*05c0*/  DMUL R10, R8, UR6 ;  /* 0x00000006080a7c28 */ /* 0x002fd40008000000 */
[----:B------:R-:W1:Y:S02]  /*05d0*/  F2F.F32.F64 R10, R10 ;  /* 0x0000000a000a7310 */ /* 0x000e640000301000 */
[----:B01----:R-:W-:-:S07]  /*05e0*/  FSEL R2, -R10, R10, !P1 ;  /* 0x0000000a0a027208 */ /* 0x003fce0004800100 */
.L_x_13:
[----:B------:R-:W-:Y:S05]  /*05f0*/  BSYNC.RECONVERGENT B0 ;  /* 0x0000000000007941 */ /* 0x000fea0003800200 */
.L_x_12:
[----:B------:R-:W-:Y:S02]  /*0600*/  IMAD.MOV.U32 R10, RZ, RZ, 0x37cbac00 ;  /* 0x37cbac00ff0a7424 */ /* 0x000fe400078e00ff */
[----:B------:R-:W-:Y:S01]  /*0610*/  FMUL R3, R2, R2 ;  /* 0x0000000202037220 */ /* 0x000fe20000400000 */
[C---:B------:R-:W-:Y:S01]  /*0620*/  LOP3.LUT R6, R0.reuse, 0x1, RZ, 0xc0, !PT ;  /* 0x0000000100067812 */ /* 0x040fe200078ec0ff */
[----:B------:R-:W-:Y:S01]  /*0630*/  IMAD.MOV.U32 R11, RZ, RZ, 0x3d2aaabb ;  /* 0x3d2aaabbff0b7424 */ /* 0x000fe200078e00ff */
[----:B------:R-:W-:Y:S01]  /*0640*/  LOP3.LUT P0, RZ, R0, 0x2, RZ, 0xc0, !PT ;  /* 0x0000000200ff7812 */ /* 0x000fe2000780c0ff */
[----:B------:R-:W-:Y:S01]  /*0650*/  FFMA R4, R3, R10, -0.0013887860113754868507 ;  /* 0xbab607ed03047423 */ /* 0x000fe2000000000a */
[----:B------:R-:W-:Y:S01]  /*0660*/  ISETP.NE.U32.AND P1, PT, R6, 0x1, PT ;  /* 0x000000010600780c */ /* 0x000fe20003f25070 */
[----:B------:R-:W-:Y:S01]  /*0670*/  IMAD.MOV.U32 R12, RZ, RZ, 0x3effffff ;  /* 0x3effffffff0c7424 */ /* 0x000fe200078e00ff */
[----:B------:R-:W-:Y:S02]  /*0680*/  BSSY.RECONVERGENT B0, `(.L_x_15) ;  /* 0x000003f000007945 */ /* 0x000fe40003800200 */
[----:B------:R-:W-:-:S02]  /*0690*/  FSEL R4, R4, -0.00019574658654164522886, !P1 ;  /* 0xb94d415304047808 */ /* 0x000fc40004800000 */
[----:B------:R-:W-:Y:S02]  /*06a0*/  FSEL R6, R11, 0.0083327032625675201416, !P1 ;  /* 0x3c0885e40b067808 */ /* 0x000fe40004800000 */
[----:B------:R-:W-:Y:S02]  /*06b0*/  FSEL R0, R2, 1, P1 ;  /* 0x3f80000002007808 */ /* 0x000fe40000800000 */
[----:B------:R-:W-:Y:S01]  /*06c0*/  FSEL R9, -R12, -0.16666662693023681641, !P1 ;  /* 0xbe2aaaa80c097808 */ /* 0x000fe20004800100 */
[----:B------:R-:W-:Y:S01]  /*06d0*/  FFMA R4, R3, R4, R6 ;  /* 0x0000000403047223 */ /* 0x000fe20000000006 */
[----:B------:R-:W-:Y:S01]  /*06e0*/  FSETP.GE.AND P1, PT, |R7|, 105615, PT ;  /* 0x47ce47800700780b */ /* 0x000fe20003f26200 */
[C---:B------:R-:W-:Y:S02]  /*06f0*/  FFMA R13, R3.reuse, R0, RZ ;  /* 0x00000000030d7223 */ /* 0x040fe400000000ff */
[----:B------:R-:W-:-:S04]  /*0700*/  FFMA R4, R3, R4, R9 ;  /* 0x0000000403047223 */ /* 0x000fc80000000009 */
[----:B------:R-:W-:-:S04]  /*0710*/  FFMA R13, R13, R4, R0 ;  /* 0x000000040d0d7223 */ /* 0x000fc80000000000 */
[----:B------:R-:W-:Y:S02]  /*0720*/  @P0 FADD R13, RZ, -R13 ;  /* 0x8000000dff0d0221 */ /* 0x000fe40000000000 */
[----:B------:R-:W-:Y:S05]  /*0730*/  @!P1 BRA `(.L_x_16) ;  /* 0x0000000000cc9947 */ /* 0x000fea0003800000 */
[----:B------:R-:W-:-:S13]  /*0740*/  FSETP.NEU.AND P0, PT, |R7|, +INF , PT ;  /* 0x7f8000000700780b */ /* 0x000fda0003f0d200 */
[----:B------:R-:W-:Y:S01]  /*0750*/  @!P0 FMUL R14, RZ, R7 ;  /* 0x00000007ff0e8220 */ /* 0x000fe20000400000 */
[----:B------:R-:W-:Y:S01]  /*0760*/  @!P0 IMAD.MOV.U32 R15, RZ, RZ, RZ ;  /* 0x000000ffff0f8224 */ /* 0x000fe200078e00ff */
[----:B------:R-:W-:Y:S06]  /*0770*/  @!P0 BRA `(.L_x_16) ;  /* 0x0000000000bc8947 */ /* 0x000fec0003800000 */
[----:B------:R-:W0:Y:S01]  /*0780*/  LDC.64 R2, c[0x4][RZ] ;  /* 0x01000000ff027b82 */ /* 0x000e220000000a00 */
[----:B------:R-:W-:Y:S01]  /*0790*/  SHF.L.U32 R4, R7, 0x8, RZ ;  /* 0x0000000807047819 */ /* 0x000fe200000006ff */
[----:B------:R-:W-:Y:S01]  /*07a0*/  IMAD.MOV.U32 R6, RZ, RZ, RZ ;  /* 0x000000ffff067224 */ /* 0x000fe200078e00ff */
[----:B------:R-:W-:Y:S01]  /*07b0*/  UMOV UR5, URZ ;  /* 0x000000ff00057c82 */ /* 0x000fe20008000000 */
[----:B------:R-:W-:Y:S01]  /*07c0*/  IMAD.MOV.U32 R0, RZ, RZ, RZ ;  /* 0x000000ffff007224 */ /* 0x000fe200078e00ff */
[----:B------:R-:W-:-:S07]  /*07d0*/  LOP3.LUT R19, R4, 0x80000000, RZ, 0xfc, !PT ;  /* 0x8000000004137812 */ /* 0x000fce00078efcff */
.L_x_17:
[----:B0-----:R-:W-:-:S06]  /*07e0*/  IMAD.WIDE.U32 R8, R0, 0x4, R2 ;  /* 0x0000000400087825 */ /* 0x001fcc00078e0002 */
[----:B------:R-:W2:Y:S01]  /*07f0*/  LDG.E.CONSTANT R8, desc[UR8][R8.64] ;  /* 0x0000000808087981 */ /* 0x000ea2000c1e9900 */
[C---:B-1----:R-:W-:Y:S02]  /*0800*/  IMAD R4, R0.reuse, 0x4, R1 ;  /* 0x0000000400047824 */ /* 0x042fe400078e0201 */
[----:B------:R-:W-:-:S05]  /*0810*/  VIADD R0, R0, 0x1 ;  /* 0x0000000100007836 */ /* 0x000fca0000000000 */
[----:B------:R-:W-:Y:S01]  /*0820*/  ISETP.NE.AND P0, PT, R0, 0x6, PT ;  /* 0x000000060000780c */ /* 0x000fe20003f05270 */
[----:B--2---:R-:W-:-:S03]  /*0830*/  IMAD.WIDE.U32 R14, R8, R19, RZ ;  /* 0x00000013080e7225 */ /* 0x004fc600078e00ff */
[----:B------:R-:W-:-:S04]  /*0840*/  IADD3 R17, P1, PT, R14, R6, RZ ;  /* 0x000000060e117210 */ /* 0x000fc80007f3e0ff */
[----:B------:R-:W-:Y:S01]  /*0850*/  IADD3.X R6, PT, PT, R15, UR5, RZ, P1, !PT ;  /* 0x000000050f067c10 */ /* 0x000fe20008ffe4ff */
[----:B------:R1:W-:Y:S04]  /*0860*/  STL [R4], R17 ;  /* 0x0000001104007387 */ /* 0x0003e80000100800 */
[----:B------:R-:W-:Y:S05]  /*0870*/  @P0 BRA `(.L_x_17) ;  /* 0xfffffffc00d80947 */ /* 0x000fea000383ffff */
[----:B-1----:R-:W-:Y:S01]  /*0880*/  SHF.R.U32.HI R4, RZ, 0x17, R7 ;  /* 0x00000017ff047819 */ /* 0x002fe20000011607 */
[----:B------:R0:W-:Y:S03]  /*0890*/  STL [R1+0x18], R6 ;  /* 0x0000180601007387 */ /* 0x0001e60000100800 */
[C---:B------:R-:W-:Y:S02]  /*08a0*/  LOP3.LUT R0, R4.reuse, 0xe0, RZ, 0xc0, !PT ;  /* 0x000000e004007812 */ /* 0x040fe400078ec0ff */
[----:B------:R-:W-:Y:S02]  /*08b0*/  LOP3.LUT P0, RZ, R4, 0x1f, RZ, 0xc0, !PT ;  /* 0x0000001f04ff7812 */ /* 0x000fe4000780c0ff */
[----:B------:R-:W-:-:S04]  /*08c0*/  IADD3 R0, PT, PT, R0, -0x80, RZ ;  /* 0xffffff8000007810 */ /* 0x000fc80007ffe0ff */
[----:B------:R-:W-:-:S05]  /*08d0*/  SHF.R.U32.HI R0, RZ, 0x5, R0 ;  /* 0x00000005ff007819 */ /* 0x000fca0000011600 */
[----:B------:R-:W-:-:S05]  /*08e0*/  IMAD R14, R0, -0x4, R1 ;  /* 0xfffffffc000e7824 */ /* 0x000fca00078e0201 */
[----:B------:R-:W2:Y:S04]  /*08f0*/  LDL R0, [R14+0x18] ;  /* 0x000018000e007983 */ /* 0x000ea80000100800 */
[----:B------:R-:W2:Y:S04]  /*0900*/  LDL R3, [R14+0x14] ;  /* 0x000014000e037983 */ /* 0x000ea80000100800 */
[----:B------:R-:W3:Y:S01]  /*0910*/  @P0 LDL R2, [R14+0x10] ;  /* 0x000010000e020983 */ /* 0x000ee20000100800 */
[----:B------:R-:W-:Y:S01]  /*0920*/  LOP3.LUT R4, R4, 0x1f, RZ, 0xc0, !PT ;  /* 0x0000001f04047812 */ /* 0x000fe200078ec0ff */
[----:B------:R-:W-:Y:S01]  /*0930*/  UMOV UR6, 0x54442d19 ;  /* 0x54442d1900067882 */ /* 0x000fe20000000000 */
[----:B------:R-:W-:Y:S01]  /*0940*/  UMOV UR7, 0x3bf921fb ;  /* 0x3bf921fb00077882 */ /* 0x000fe20000000000 */
[----:B------:R-:W-:-:S02]  /*0950*/  ISETP.GE.AND P1, PT, R7, RZ, PT ;  /* 0x000000ff0700720c */ /* 0x000fc40003f26270 */
[-C--:B--2---:R-:W-:Y:S02]  /*0960*/  @P0 SHF.L.W.U32.HI R0, R3, R4.reuse, R0 ;  /* 0x0000000403000219 */ /* 0x084fe40000010e00 */
[----:B---3--:R-:W-:Y:S02]  /*0970*/  @P0 SHF.L.W.U32.HI R3, R2, R4, R3 ;  /* 0x0000000402030219 */ /* 0x008fe40000010e03 */
[--C-:B------:R-:W-:Y:S02]  /*0980*/  SHF.R.U32.HI R15, RZ, 0x1e, R0.reuse ;  /* 0x0000001eff0f7819 */ /* 0x100fe40000011600 */
[C---:B------:R-:W-:Y:S01]  /*0990*/  SHF.L.W.U32.HI R2, R3.reuse, 0x2, R0 ;  /* 0x0000000203027819 */ /* 0x040fe20000010e00 */
[----:B------:R-:W-:-:S03]  /*09a0*/  IMAD.SHL.U32 R3, R3, 0x4, RZ ;  /* 0x0000000403037824 */ /* 0x000fc600078e00ff */
[----:B------:R-:W-:Y:S02]  /*09b0*/  SHF.R.S32.HI R4, RZ, 0x1f, R2 ;  /* 0x0000001fff047819 */ /* 0x000fe40000011402 */
[----:B------:R-:W-:Y:S02]  /*09c0*/  LEA.HI R15, R2, R15, RZ, 0x1 ;  /* 0x0000000f020f7211 */ /* 0x000fe400078f08ff */
[C---:B------:R-:W-:Y:S02]  /*09d0*/  LOP3.LUT R8, R4.reuse, R3, RZ, 0x3c, !PT ;  /* 0x0000000304087212 */ /* 0x040fe400078e3cff */
[----:B------:R-:W-:Y:S01]  /*09e0*/  LOP3.LUT R9, R4, R2, RZ, 0x3c, !PT ;  /* 0x0000000204097212 */ /* 0x000fe200078e3cff */
[----:B------:R-:W-:Y:S01]  /*09f0*/  IMAD.MOV R0, RZ, RZ, -R15 ;  /* 0x000000ffff007224 */ /* 0x000fe200078e0a0f */
[----:B------:R-:W-:-:S03]  /*0a00*/  LOP3.LUT R7, R2, R7, RZ, 0x3c, !PT ;  /* 0x0000000702077212 */ /* 0x000fc600078e3cff */
[----:B------:R-:W-:Y:S01]  /*0a10*/  @!P1 IMAD.MOV.U32 R15, RZ, RZ, R0 ;  /* 0x000000ffff0f9224 */ /* 0x000fe200078e0000 */
[----:B------:R-:W1:Y:S01]  /*0a20*/  I2F.F64.S64 R8, R8 ;  /* 0x0000000800087312 */ /* 0x000e620000301c00 */
[----:B------:R-:W-:Y:S01]  /*0a30*/  ISETP.GE.AND P0, PT, R7, RZ, PT ;  /* 0x000000ff0700720c */ /* 0x000fe20003f06270 */
[----:B-1----:R-:W-:-:S10]  /*0a40*/  DMUL R16, R8, UR6 ;  /* 0x0000000608107c28 */ /* 0x002fd40008000000 */
[----:B------:R-:W1:Y:S02]  /*0a50*/  F2F.F32.F64 R16, R16 ;  /* 0x0000001000107310 */ /* 0x000e640000301000 */
[----:B01----:R-:W-:-:S07]  /*0a60*/  FSEL R14, -R16, R16, !P0 ;  /* 0x00000010100e7208 */ /* 0x003fce0004000100 */
.L_x_16:
[----:B------:R-:W-:Y:S05]  /*0a70*/  BSYNC.RECONVERGENT B0 ;  /* 0x0000000000007941 */ /* 0x000fea0003800200 */
.L_x_15:
[----:B------:R-:W-:Y:S01]  /*0a80*/  FMUL R3, R14, R14 ;  /* 0x0000000e0e037220 */ /* 0x000fe20000400000 */
[C---:B------:R-:W-:Y:S01]  /*0a90*/  LOP3.LUT R0, R15.reuse, 0x1, RZ, 0xc0, !PT ;  /* 0x000000010f007812 */ /* 0x040fe200078ec0ff */
[----:B------:R-:W0:Y:S01]  /*0aa0*/  LDCU UR5, c[0x0][0x38c] ;  /* 0x00007180ff0577ac */ /* 0x000e220008000800 */
[----:B------:R-:W-:Y:S01]  /*0ab0*/  IADD3 R15, PT, PT, R15, 0x1, RZ ;  /* 0x000000010f0f7810 */ /* 0x000fe20007ffe0ff */
[----:B------:R-:W-:Y:S01]  /*0ac0*/  FFMA R10, R3, R10, -0.0013887860113754868507 ;  /* 0xbab607ed030a7423 */ /* 0x000fe2000000000a */
[----:B------:R-:W-:Y:S01]  /*0ad0*/  ISETP.NE.U32.AND P0, PT, R0, 0x1, PT ;  /* 0x000000010000780c */ /* 0x000fe20003f05070 */
[----:B------:R-:W-:Y:S01]  /*0ae0*/  UIADD3 UR4, UPT, UPT, UR4, 0x1, URZ ;  /* 0x0000000104047890 */ /* 0x000fe2000fffe0ff */
[----:B------:R-:W-:Y:S02]  /*0af0*/  LOP3.LUT P1, RZ, R15, 0x2, RZ, 0xc0, !PT ;  /* 0x000000020fff7812 */ /* 0x000fe4000782c0ff */
[----:B------:R-:W-:Y:S02]  /*0b00*/  FSEL R0, R11, 0.0083327032625675201416, P0 ;  /* 0x3c0885e40b007808 */ /* 0x000fe40000000000 */
[----:B------:R-:W-:-:S02]  /*0b10*/  FSEL R10, R10, -0.00019574658654164522886, P0 ;  /* 0xb94d41530a0a7808 */ /* 0x000fc40000000000 */
[----:B------:R-:W-:-:S03]  /*0b20*/  FSEL R7, -R12, -0.16666662693023681641, P0 ;  /* 0xbe2aaaa80c077808 */ /* 0x000fc60000000100 */
[----:B------:R-:W-:Y:S01]  /*0b30*/  FFMA R10, R3, R10, R0 ;  /* 0x0000000a030a7223 */ /* 0x000fe20000000000 */
[----:B------:R-:W-:-:S03]  /*0b40*/  FSEL R0, R14, 1, !P0 ;  /* 0x3f8000000e007808 */ /* 0x000fc60004000000 */
[C---:B------:R-:W-:Y:S01]  /*0b50*/  FFMA R7, R3.reuse, R10, R7 ;  /* 0x0000000a03077223 */ /* 0x040fe20000000007 */
[----:B0-----:R-:W-:Y:S01]  /*0b60*/  UISETP.NE.AND UP0, UPT, UR4, UR5, UPT ;  /* 0x000000050400728c */ /* 0x001fe2000bf05270 */
[----:B------:R-:W-:-:S04]  /*0b70*/  FFMA R3, R3, R0, RZ ;  /* 0x0000000003037223 */ /* 0x000fc800000000ff */
[----:B------:R-:W-:-:S04]  /*0b80*/  FFMA R0, R3, R7, R0 ;  /* 0x0000000703007223 */ /* 0x000fc80000000000 */
[----:B------:R-:W-:-:S04]  /*0b90*/  @P1 FADD R0, RZ, -R0 ;  /* 0x80000000ff001221 */ /* 0x000fc80000000000 */
[----:B------:R-:W-:Y:S01]  /*0ba0*/  FMUL R13, R13, R0 ;  /* 0x000000000d0d7220 */ /* 0x000fe20000400000 */
[----:B------:R-:W-:Y:S06]  /*0bb0*/  BRA.U UP0, `(.L_x_18) ;  /* 0xfffffff500447547 */ /* 0x000fec000b83ffff */
.L_x_8:
[----:B------:R-:W0:Y:S02]  /*0bc0*/  LDCU UR5, c[0x0][0x388] ;  /* 0x00007100ff0577ac */ /* 0x000e240008000800 */
[----:B0-----:R-:W-:-:S13]  /*0bd0*/  ISETP.GE.AND P0, PT, R5, UR5, PT ;  /* 0x0000000505007c0c */ /* 0x001fda000bf06270 */
[----:B------:R-:W-:Y:S05]  /*0be0*/  @P0 EXIT ;  /* 0x000000000000094d */ /* 0x000fea0003800000 */
[----:B------:R-:W0:Y:S02]  /*0bf0*/  LDC.64 R2, c[0x0][0x380] ;  /* 0x0000e000ff027b82 */ /* 0x000e240000000a00 */
[----:B0-----:R-:W-:-:S05]  /*0c00*/  IMAD.WIDE R2, R5, 0x4, R2 ;  /* 0x0000000405027825 */ /* 0x001fca00078e0202 */
[----:B------:R-:W-:Y:S01]  /*0c10*/  STG.E desc[UR8][R2.64], R13 ;  /* 0x0000000d02007986 */ /* 0x000fe2000c101908 */
[----:B------:R-:W-:Y:S05]  /*0c20*/  EXIT ;  /* 0x000000000000794d */ /* 0x000fea0003800000 */
        .weak           $__internal_0_$__cuda_sm20_sqrt_rn_f32_slowpath
        .type           $__internal_0_$__cuda_sm20_sqrt_rn_f32_slowpath,@function
        .size           $__internal_0_$__cuda_sm20_sqrt_rn_f32_slowpath,(.L_x_38 - $__internal_0_$__cuda_sm20_sqrt_rn_f32_slowpath)
$__internal_0_$__cuda_sm20_sqrt_rn_f32_slowpath:
[----:B------:R-:W-:-:S13]  /*0c30*/  LOP3.LUT P0, RZ, R0, 0x7fffffff, RZ, 0xc0, !PT ;  /* 0x7fffffff00ff7812 */ /* 0x000fda000780c0ff */
[----:B------:R-:W-:Y:S01]  /*0c40*/  @!P0 IMAD.MOV.U32 R2, RZ, RZ, R0 ;  /* 0x000000ffff028224 */ /* 0x000fe200078e0000 */
[----:B------:R-:W-:Y:S06]  /*0c50*/  @!P0 BRA `(.L_x_19) ;  /* 0x0000000000408947 */ /* 0x000fec0003800000 */
[----:B------:R-:W-:-:S13]  /*0c60*/  FSETP.GEU.FTZ.AND P0, PT, R0, RZ, PT ;  /* 0x000000ff0000720b */ /* 0x000fda0003f1e000 */
[----:B------:R-:W-:Y:S01]  /*0c70*/  @!P0 IMAD.MOV.U32 R2, RZ, RZ, 0x7fffffff ;  /* 0x7fffffffff028424 */ /* 0x000fe200078e00ff */
[----:B------:R-:W-:Y:S06]  /*0c80*/  @!P0 BRA `(.L_x_19) ;  /* 0x0000000000348947 */ /* 0x000fec0003800000 */
[----:B------:R-:W-:-:S13]  /*0c90*/  FSETP.GTU.FTZ.AND P0, PT, |R0|, +INF , PT ;  /* 0x7f8000000000780b */ /* 0x000fda0003f1c200 */
[----:B------:R-:W-:Y:S01]  /*0ca0*/  @P0 FADD.FTZ R2, R0, 1 ;  /* 0x3f80000000020421 */ /* 0x000fe20000010000 */
[----:B------:R-:W-:Y:S06]  /*0cb0*/  @P0 BRA `(.L_x_19) ;  /* 0x0000000000280947 */ /* 0x000fec0003800000 */
[----:B------:R-:W-:-:S13]  /*0cc0*/  FSETP.NEU.FTZ.AND P0, PT, |R0|, +INF , PT ;  /* 0x7f8000000000780b */ /* 0x000fda0003f1d200 */
[----:B------:R-:W-:-:S04]  /*0cd0*/  @P0 FFMA R3, R0, 1.84467440737095516160e+19, RZ ;  /* 0x5f80000000030823 */ /* 0x000fc800000000ff */
[----:B------:R-:W0:Y:S02]  /*0ce0*/  @P0 MUFU.RSQ R2, R3 ;  /* 0x0000000300020308 */ /* 0x000e240000001400 */
[----:B0-----:R-:W-:Y:S01]  /*0cf0*/  @P0 FMUL.FTZ R4, R3, R2 ;  /* 0x0000000203040220 */ /* 0x001fe20000410000 */
[----:B------:R-:W-:Y:S01]  /*0d00*/  @P0 FMUL.FTZ R8, R2, 0.5 ;  /* 0x3f00000002080820 */ /* 0x000fe20000410000 */
[----:B------:R-:W-:Y:S02]  /*0d10*/  @!P0 IMAD.MOV.U32 R2, RZ, RZ, R0 ;  /* 0x000000ffff028224 */ /* 0x000fe400078e0000 */
[----:B------:R-:W-:-:S04]  /*0d20*/  @P0 FADD.FTZ R6, -R4, -RZ ;  /* 0x800000ff04060221 */ /* 0x000fc80000010100 */
[----:B------:R-:W-:-:S04]  /*0d30*/  @P0 FFMA R7, R4, R6, R3 ;  /* 0x0000000604070223 */ /* 0x000fc80000000003 */
[----:B------:R-:W-:-:S04]  /*0d40*/  @P0 FFMA R7, R7, R8, R4 ;  /* 0x0000000807070223 */ /* 0x000fc80000000004 */
[----:B------:R-:W-:-:S07]  /*0d50*/  @P0 FMUL.FTZ R2, R7, 2.3283064365386962891e-10 ;  /* 0x2f80000007020820 */ /* 0x000fce0000410000 */
.L_x_19:
[----:B------:R-:W-:Y:S01]  /*0d60*/  MOV R7, R2 ;  /* 0x0000000200077202 */ /* 0x000fe20000000f00 */
[----:B------:R-:W-:Y:S02]  /*0d70*/  IMAD.MOV.U32 R2, RZ, RZ, R9 ;  /* 0x000000ffff027224 */ /* 0x000fe400078e0009 */
[----:B------:R-:W-:-:S04]  /*0d80*/  IMAD.MOV.U32 R3, RZ, RZ, 0x0 ;  /* 0x00000000ff037424 */ /* 0x000fc800078e00ff */
[----:B------:R-:W-:Y:S05]  /*0d90*/  RET.REL.NODEC R2 `(_Z19kernel_pure_computePfii) ;  /* 0xfffffff002987950 */ /* 0x000fea0003c3ffff */
.L_x_20:
        /* <DEDUP_REMOVED lines=14> */
.L_x_38:


//--------------------- .text._Z17kernel_vector_addPKfS0_Pfi --------------------------
	.section	.text._Z17kernel_vector_addPKfS0_Pfi,"ax",@progbits
	.align	128
        .global         _Z17kernel_vector_addPKfS0_Pfi
        .type           _Z17kernel_vector_addPKfS0_Pfi,@function
        .size           _Z17kernel_vector_addPKfS0_Pfi,(.L_x_45 - _Z17kernel_vector_addPKfS0_Pfi)
        .other          _Z17kernel_vector_addPKfS0_Pfi,@"STO_CUDA_ENTRY STV_DEFAULT"
_Z17kernel_vector_addPKfS0_Pfi:
.text._Z17kernel_vector_addPKfS0_Pfi:
[----:B------:R-:W-:Y:S01]  /*0000*/  LDC R1, c[0x0][0x37c] ;  /* 0x0000df00ff017b82 */ /* 0x000fe20000000800 */
[----:B------:R-:W0:Y:S07]  /*0010*/  S2R R3, SR_TID.X ;  /* 0x0000000000037919 */ /* 0x000e2e0000002100 */
[----:B------:R-:W0:Y:S01]  /*0020*/  S2UR UR4, SR_CTAID.X ;  /* 0x00000000000479c3 */ /* 0x000e220000002500 */
[----:B------:R-:W1:Y:S07]  /*0030*/  LDCU UR6, c[0x0][0x398] ;  /* 0x00007300ff0677ac */ /* 0x000e6e0008000800 */
[----:B------:R-:W0:Y:S01]  /*0040*/  LDC R0, c[0x0][0x360] ;  /* 0x0000d800ff007b82 */ /* 0x000e220000000800 */
[----:B------:R-:W2:Y:S01]  /*0050*/  LDCU UR5, c[0x0][0x370] ;  /* 0x00006e00ff0577ac */ /* 0x000ea20008000800 */
[----:B0-----:R-:W-:-:S02]  /*0060*/  IMAD R3, R0, UR4, R3 ;  /* 0x0000000400037c24 */ /* 0x001fc4000f8e0203 */
[----:B--2---:R-:W-:-:S03]  /*0070*/  IMAD R0, R0, UR5, RZ ;  /* 0x0000000500007c24 */ /* 0x004fc6000f8e02ff */
[----:B-1----:R-:W-:-:S13]  /*0080*/  ISETP.GE.AND P0, PT, R3, UR6, PT ;  /* 0x0000000603007c0c */ /* 0x002fda000bf06270 */
[----:B------:R-:W-:Y:S05]  /*0090*/  @P0 EXIT ;  /* 0x000000000000094d */ /* 0x000fea0003800000 */
[----:B------:R-:W0:Y:S01]  /*00a0*/  I2F.U32.RP R8, R0 ;  /* 0x0000000000087306 */ /* 0x000e220000209000 */
[----:B------:R-:W-:Y:S01]  /*00b0*/  IADD3 R2, PT, PT, R0, R3, RZ ;  /* 0x0000000300027210 */ /* 0x000fe20007ffe0ff */
[----:B------:R-:W1:Y:S01]  /*00c0*/  LDCU.64 UR4, c[0x0][0x358] ;  /* 0x00006b00ff0477ac */ /* 0x000e620008000a00 */
[----:B------:R-:W-:Y:S01]  /*00d0*/  IADD3 R9, PT, PT, RZ, -R0, RZ ;  /* 0x80000000ff097210 */ /* 0x000fe20007ffe0ff */
[----:B------:R-:W-:Y:S01]  /*00e0*/  BSSY.RECONVERGENT B0, `(.L_x_21) ;  /* 0x000002b000007945 */ /* 0x000fe20003800200 */
[C---:B------:R-:W-:Y:S02]  /*00f0*/  ISETP.GE.AND P0, PT, R2.reuse, UR6, PT ;  /* 0x0000000602007c0c */ /* 0x040fe4000bf06270 */
[----:B------:R-:W-:Y:S02]  /*0100*/  VIMNMX R7, PT, PT, R2, UR6, !PT ;  /* 0x0000000602077c48 */ /* 0x000fe4000ffe0100 */
[----:B------:R-:W-:Y:S02]  /*0110*/  SEL R6, RZ, 0x1, P0 ;  /* 0x00000001ff067807 */ /* 0x000fe40000000000 */
[----:B------:R-:W-:-:S02]  /*0120*/  ISETP.NE.U32.AND P2, PT, R0, RZ, PT ;  /* 0x000000ff0000720c */ /* 0x000fc40003f45070 */
[----:B------:R-:W-:Y:S01]  /*0130*/  IADD3 R7, PT, PT, R7, -R2, -R6 ;  /* 0x8000000207077210 */ /* 0x000fe20007ffe806 */
[----:B0-----:R-:W0:Y:S02]  /*0140*/  MUFU.RCP R8, R8 ;  /* 0x0000000800087308 */ /* 0x001e240000001000 */
[----:B0-----:R-:W-:-:S06]  /*0150*/  IADD3 R4, PT, PT, R8, 0xffffffe, RZ ;  /* 0x0ffffffe08047810 */ /* 0x001fcc0007ffe0ff */
[----:B------:R0:W2:Y:S02]  /*0160*/  F2I.FTZ.U32.TRUNC.NTZ R5, R4 ;  /* 0x0000000400057305 */ /* 0x0000a4000021f000 */
[----:B0-----:R-:W-:Y:S02]  /*0170*/  HFMA2 R4, -RZ, RZ, 0, 0 ;  /* 0x00000000ff047431 */ /* 0x001fe400000001ff */
[----:B--2---:R-:W-:-:S04]  /*0180*/  IMAD R9, R9, R5, RZ ;  /* 0x0000000509097224 */ /* 0x004fc800078e02ff */
[----:B------:R-:W-:-:S06]  /*0190*/  IMAD.HI.U32 R8, R5, R9, R4 ;  /* 0x0000000905087227 */ /* 0x000fcc00078e0004 */
[----:B------:R-:W-:-:S05]  /*01a0*/  IMAD.HI.U32 R5, R8, R7, RZ ;  /* 0x0000000708057227 */ /* 0x000fca00078e00ff */
[----:B------:R-:W-:-:S05]  /*01b0*/  IADD3 R2, PT, PT, -R5, RZ, RZ ;  /* 0x000000ff05027210 */ /* 0x000fca0007ffe1ff */
[----:B------:R-:W-:-:S05]  /*01c0*/  IMAD R7, R0, R2, R7 ;  /* 0x0000000200077224 */ /* 0x000fca00078e0207 */
[----:B------:R-:W-:-:S13]  /*01d0*/  ISETP.GE.U32.AND P0, PT, R7, R0, PT ;  /* 0x000000000700720c */ /* 0x000fda0003f06070 */
[----:B------:R-:W-:Y:S02]  /*01e0*/  @P0 IADD3 R7, PT, PT, -R0, R7, RZ ;  /* 0x0000000700070210 */ /* 0x000fe40007ffe1ff */
[----:B------:R-:W-:Y:S02]  /*01f0*/  @P0 IADD3 R5, PT, PT, R5, 0x1, RZ ;  /* 0x0000000105050810 */ /* 0x000fe40007ffe0ff */
[----:B------:R-:W-:-:S13]  /*0200*/  ISETP.GE.U32.AND P1, PT, R7, R0, PT ;  /* 0x000000000700720c */ /* 0x000fda0003f26070 */
[----:B------:R-:W-:Y:S02]  /*0210*/  @P1 IADD3 R5, PT, PT, R5, 0x1, RZ ;  /* 0x0000000105051810 */ /* 0x000fe40007ffe0ff */
[----:B------:R-:W-:-:S04]  /*0220*/  @!P2 LOP3.LUT R5, RZ, R0, RZ, 0x33, !PT ;  /* 0x00000000ff05a212 */ /* 0x000fc800078e33ff */
[----:B------:R-:W-:-:S04]  /*0230*/  IADD3 R2, PT, PT, R6, R5, RZ ;  /* 0x0000000506027210 */ /* 0x000fc80007ffe0ff */
[C---:B------:R-:W-:Y:S02]  /*0240*/  LOP3.LUT R4, R2.reuse, 0x3, RZ, 0xc0, !PT ;  /* 0x0000000302047812 */ /* 0x040fe400078ec0ff */
[----:B------:R-:W-:Y:S02]  /*0250*/  ISETP.GE.U32.AND P1, PT, R2, 0x3, PT ;  /* 0x000000030200780c */ /* 0x000fe40003f26070 */
[----:B------:R-:W-:-:S13]  /*0260*/  ISETP.NE.AND P0, PT, R4, 0x3, PT ;  /* 0x000000030400780c */ /* 0x000fda0003f05270 */
[----:B-1----:R-:W-:Y:S05]  /*0270*/  @!P0 BRA `(.L_x_22) ;  /* 0x0000000000448947 */ /* 0x002fea0003800000 */
[----:B------:R-:W0:Y:S01]  /*0280*/  LDC.64 R4, c[0x0][0x390] ;  /* 0x0000e400ff047b82 */ /* 0x000e220000000a00 */
[----:B------:R-:W-:-:S04]  /*0290*/  IADD3 R2, PT, PT, R2, 0x1, RZ ;  /* 0x0000000102027810 */ /* 0x000fc80007ffe0ff */
[----:B------:R-:W-:-:S03]  /*02a0*/  LOP3.LUT R2, R2, 0x3, RZ, 0xc0, !PT ;  /* 0x0000000302027812 */ /* 0x000fc600078ec0ff */
[----:B------:R-:W1:Y:S01]  /*02b0*/  LDC.64 R6, c[0x0][0x380] ;  /* 0x0000e000ff067b82 */ /* 0x000e620000000a00 */
[----:B------:R-:W-:-:S07]  /*02c0*/  IADD3 R2, PT, PT, -R2, RZ, RZ ;  /* 0x000000ff02027210 */ /* 0x000fce0007ffe1ff */
[----:B------:R-:W2:Y:S02]  /*02d0*/  LDC.64 R8, c[0x0][0x388] ;  /* 0x0000e200ff087b82 */ /* 0x000ea40000000a00 */
.L_x_23:
[----:B--2---:R-:W-:-:S04]  /*02e0*/  IMAD.WIDE R12, R3, 0x4, R8 ;  /* 0x00000004030c7825 */ /* 0x004fc800078e0208 */
[C---:B-1----:R-:W-:Y:S02]  /*02f0*/  IMAD.WIDE R14, R3.reuse, 0x4, R6 ;  /* 0x00000004030e7825 */ /* 0x042fe400078e0206 */
[----:B------:R-:W2:Y:S04]  /*0300*/  LDG.E.CONSTANT R13, desc[UR4][R12.64] ;  /* 0x000000040c0d7981 */ /* 0x000ea8000c1e9900 */
[----:B------:R-:W2:Y:S01]  /*0310*/  LDG.E.CONSTANT R14, desc[UR4][R14.64] ;  /* 0x000000040e0e7981 */ /* 0x000ea2000c1e9900 */
[----:B0--3--:R-:W-:Y:S01]  /*0320*/  IMAD.WIDE R10, R3, 0x4, R4 ;  /* 0x00000004030a7825 */ /* 0x009fe200078e0204 */
[----:B------:R-:W-:Y:S02]  /*0330*/  IADD3 R2, PT, PT, R2, 0x1, RZ ;  /* 0x0000000102027810 */ /* 0x000fe40007ffe0ff */
[----:B------:R-:W-:-:S02]  /*0340*/  IADD3 R3, PT, PT, R0, R3, RZ ;  /* 0x0000000300037210 */ /* 0x000fc40007ffe0ff */
[----:B------:R-:W-:Y:S01]  /*0350*/  ISETP.NE.AND P0, PT, R2, RZ, PT ;  /* 0x000000ff0200720c */ /* 0x000fe20003f05270 */
[----:B--2---:R-:W-:-:S05]  /*0360*/  FADD R17, R14, R13 ;  /* 0x0000000d0e117221 */ /* 0x004fca0000000000 */
[----:B------:R3:W-:Y:S07]  /*0370*/  STG.E desc[UR4][R10.64], R17 ;  /* 0x000000110a007986 */ /* 0x0007ee000c101904 */
[----:B------:R-:W-:Y:S05]  /*0380*/  @P0 BRA `(.L_x_23) ;  /* 0xfffffffc00d40947 */ /* 0x000fea000383ffff */
.L_x_22:
[----:B------:R-:W-:Y:S05]  /*0390*/  BSYNC.RECONVERGENT B0 ;  /* 0x0000000000007941 */ /* 0x000fea0003800200 */
.L_x_21:
[----:B------:R-:W-:Y:S05]  /*03a0*/  @!P1 EXIT ;  /* 0x000000000000994d */ /* 0x000fea0003800000 */
.L_x_24:
[----:B0-----:R-:W0:Y:S08]  /*03b0*/  LDC.64 R4, c[0x0][0x380] ;  /* 0x0000e000ff047b82 */ /* 0x001e300000000a00 */
[----:B------:R-:W1:Y:S01]  /*03c0*/  LDC.64 R6, c[0x0][0x388] ;  /* 0x0000e200ff067b82 */ /* 0x000e620000000a00 */
[----:B0-----:R-:W-:-:S05]  /*03d0*/  IMAD.WIDE R8, R3, 0x4, R4 ;  /* 0x0000000403087825 */ /* 0x001fca00078e0204 */
[----:B------:R0:W2:Y:S01]  /*03e0*/  LDG.E.CONSTANT R2, desc[UR4][R8.64] ;  /* 0x0000000408027981 */ /* 0x0000a2000c1e9900 */
[----:B---3--:R-:W-:-:S04]  /*03f0*/  IMAD.WIDE R10, R0, 0x4, R8 ;  /* 0x00000004000a7825 */ /* 0x008fc800078e0208 */
[----:B-1----:R-:W-:Y:S01]  /*0400*/  IMAD.WIDE R22, R3, 0x4, R6 ;  /* 0x0000000403167825 */ /* 0x002fe200078e0206 */
[----:B------:R1:W3:Y:S01]  /*0410*/  LDG.E.CONSTANT R12, desc[UR4][R10.64] ;  /* 0x000000040a0c7981 */ /* 0x0002e2000c1e9900 */
[----:B------:R-:W4:Y:S02]  /*0420*/  LDC.64 R6, c[0x0][0x390] ;  /* 0x0000e400ff067b82 */ /* 0x000f240000000a00 */
[----:B------:R-:W-:-:S04]  /*0430*/  IMAD.WIDE R16, R0, 0x4, R10 ;  /* 0x0000000400107825 */ /* 0x000fc800078e020a */
[C---:B------:R-:W-:Y:S01]  /*0440*/  IMAD.WIDE R14, R0.reuse, 0x4, R22 ;  /* 0x00000004000e7825 */ /* 0x040fe200078e0216 */
[----:B------:R3:W5:Y:S03]  /*0450*/  LDG.E.CONSTANT R13, desc[UR4][R16.64] ;  /* 0x00000004100d7981 */ /* 0x000766000c1e9900 */
[C---:B------:R-:W-:Y:S01]  /*0460*/  IMAD.WIDE R18, R0.reuse, 0x4, R16 ;  /* 0x0000000400127825 */ /* 0x040fe200078e0210 */
[----:B------:R-:W2:Y:S03]  /*0470*/  LDG.E.CONSTANT R23, desc[UR4][R22.64] ;  /* 0x0000000416177981 */ /* 0x000ea6000c1e9900 */
[C---:B------:R-:W-:Y:S02]  /*0480*/  IMAD.WIDE R4, R0.reuse, 0x4, R14 ;  /* 0x0000000400047825 */ /* 0x040fe400078e020e */
[----:B------:R-:W3:Y:S02]  /*0490*/  LDG.E.CONSTANT R15, desc[UR4][R14.64] ;  /* 0x000000040e0f7981 */ /* 0x000ee4000c1e9900 */
[----:B------:R-:W-:-:S02]  /*04a0*/  IMAD.WIDE R20, R0, 0x4, R4 ;  /* 0x0000000400147825 */ /* 0x000fc400078e0204 */
[----:B------:R5:W5:Y:S04]  /*04b0*/  LDG.E.CONSTANT R18, desc[UR4][R18.64] ;  /* 0x0000000412127981 */ /* 0x000b68000c1e9900 */
[----:B------:R-:W5:Y:S04]  /*04c0*/  LDG.E.CONSTANT R4, desc[UR4][R4.64] ;  /* 0x0000000404047981 */ /* 0x000f68000c1e9900 */
[----:B------:R-:W5:Y:S01]  /*04d0*/  LDG.E.CONSTANT R21, desc[UR4][R20.64] ;  /* 0x0000000414157981 */ /* 0x000f62000c1e9900 */
[----:B----4-:R-:W-:-:S04]  /*04e0*/  IMAD.WIDE R6, R3, 0x4, R6 ;  /* 0x0000000403067825 */ /* 0x010fc800078e0206 */
[----:B0-----:R-:W-:-:S04]  /*04f0*/  IMAD.WIDE R8, R0, 0x4, R6 ;  /* 0x0000000400087825 */ /* 0x001fc800078e0206 */
[C---:B-1----:R-:W-:Y:S01]  /*0500*/  IMAD.WIDE R10, R0.reuse, 0x4, R8 ;  /* 0x00000004000a7825 */ /* 0x042fe200078e0208 */
[----:B------:R-:W-:-:S04]  /*0510*/  LEA R3, R0, R3, 0x2 ;  /* 0x0000000300037211 */ /* 0x000fc800078e10ff */
[----:B------:R-:W-:Y:S01]  /*0520*/  ISETP.GE.AND P0, PT, R3, UR6, PT ;  /* 0x0000000603007c0c */ /* 0x000fe2000bf06270 */
[----:B--2---:R-:W-:Y:S01]  /*0530*/  FADD R25, R2, R23 ;  /* 0x0000001702197221 */ /* 0x004fe20000000000 */
[----:B---3--:R-:W-:-:S04]  /*0540*/  FADD R17, R12, R15 ;  /* 0x0000000f0c117221 */ /* 0x008fc80000000000 */
[----:B------:R0:W-:Y:S04]  /*0550*/  STG.E desc[UR4][R6.64], R25 ;  /* 0x0000001906007986 */ /* 0x0001e8000c101904 */
[----:B------:R0:W-:Y:S01]  /*0560*/  STG.E desc[UR4][R8.64], R17 ;  /* 0x0000001108007986 */ /* 0x0001e2000c101904 */
[----:B-----5:R-:W-:Y:S01]  /*0570*/  FADD R19, R13, R4 ;  /* 0x000000040d137221 */ /* 0x020fe20000000000 */
[----:B------:R-:W-:-:S04]  /*0580*/  IMAD.WIDE R12, R0, 0x4, R10 ;  /* 0x00000004000c7825 */ /* 0x000fc800078e020a */
[----:B------:R-:W-:Y:S01]  /*0590*/  FADD R23, R18, R21 ;  /* 0x0000001512177221 */ /* 0x000fe20000000000 */
[----:B------:R0:W-:Y:S04]  /*05a0*/  STG.E desc[UR4][R10.64], R19 ;  /* 0x000000130a007986 */ /* 0x0001e8000c101904 */
[----:B------:R0:W-:Y:S01]  /*05b0*/  STG.E desc[UR4][R12.64], R23 ;  /* 0x000000170c007986 */ /* 0x0001e2000c101904 */
[----:B------:R-:W-:Y:S05]  /*05c0*/  @!P0 BRA `(.L_x_24) ;  /* 0xfffffffc00788947 */ /* 0x000fea000383ffff */
[----:B------:R-:W-:Y:S05]  /*05d0*/  EXIT ;  /* 0x000000000000794d */ /* 0x000fea0003800000 */
.L_x_25:
        /* <DEDUP_REMOVED lines=10> */
.L_x_45:


//--------------------- .text._Z17kernel_pure_writePfif --------------------------
	.section	.text._Z17kernel_pure_writePfif,"ax",@progbits
	.align	128
        .global         _Z17kernel_pure_writePfif
        .type           _Z17kernel_pure_writePfif,@function
        .size           _Z17kernel_pure_writePfif,(.L_x_46 - _Z17kernel_pure_writePfif)
        .other          _Z17kernel_pure_writePfif,@"STO_CUDA_ENTRY STV_DEFAULT"
_Z17kernel_pure_writePfif:
.text._Z17kernel_pure_writePfif:
        /* <DEDUP_REMOVED lines=11> */
[C---:B------:R-:W-:Y:S01]  /*00b0*/  IADD3 R2, PT, PT, R0.reuse, R3, RZ ;  /* 0x0000000300027210 */ /* 0x040fe20007ffe0ff */
[----:B------:R-:W-:Y:S01]  /*00c0*/  IMAD.MOV R9, RZ, RZ, -R0 ;  /* 0x000000ffff097224 */ /* 0x000fe200078e0a00 */
[----:B------:R-:W-:Y:S01]  /*00d0*/  ISETP.NE.U32.AND P2, PT, R0, RZ, PT ;  /* 0x000000ff0000720c */ /* 0x000fe20003f45070 */
[----:B------:R-:W1:Y:S01]  /*00e0*/  LDCU.64 UR4, c[0x0][0x358] ;  /* 0x00006b00ff0477ac */ /* 0x000e620008000a00 */
[C---:B------:R-:W-:Y:S01]  /*00f0*/  ISETP.GE.AND P0, PT, R2.reuse, UR6, PT ;  /* 0x0000000602007c0c */ /* 0x040fe2000bf06270 */
[----:B------:R-:W-:Y:S01]  /*0100*/  BSSY.RECONVERGENT B0, `(.L_x_26) ;  /* 0x0000023000007945 */ /* 0x000fe20003800200 */
[----:B------:R-:W-:Y:S02]  /*0110*/  VIMNMX R7, PT, PT, R2, UR6, !PT ;  /* 0x0000000602077c48 */ /* 0x000fe4000ffe0100 */
[----:B------:R-:W-:-:S04]  /*0120*/  SEL R6, RZ, 0x1, P0 ;  /* 0x00000001ff067807 */ /* 0x000fc80000000000 */
[----:B------:R-:W-:Y:S01]  /*0130*/  IADD3 R7, PT, PT, R7, -R2, -R6 ;  /* 0x8000000207077210 */ /* 0x000fe20007ffe806 */
[----:B0-----:R-:W0:Y:S02]  /*0140*/  MUFU.RCP R8, R8 ;  /* 0x0000000800087308 */ /* 0x001e240000001000 */
[----:B0-----:R-:W-:-:S06]  /*0150*/  VIADD R4, R8, 0xffffffe ;  /* 0x0ffffffe08047836 */ /* 0x001fcc0000000000 */
[----:B------:R0:W2:Y:S02]  /*0160*/  F2I.FTZ.U32.TRUNC.NTZ R5, R4 ;  /* 0x0000000400057305 */ /* 0x0000a4000021f000 */
[----:B0-----:R-:W-:Y:S02]  /*0170*/  IMAD.MOV.U32 R4, RZ, RZ, RZ ;  /* 0x000000ffff047224 */ /* 0x001fe400078e00ff */
[----:B--2---:R-:W-:-:S04]  /*0180*/  IMAD R9, R9, R5, RZ ;  /* 0x0000000509097224 */ /* 0x004fc800078e02ff */
[----:B------:R-:W-:-:S06]  /*0190*/  IMAD.HI.U32 R8, R5, R9, R4 ;  /* 0x0000000905087227 */ /* 0x000fcc00078e0004 */
[----:B------:R-:W-:-:S04]  /*01a0*/  IMAD.HI.U32 R5, R8, R7, RZ ;  /* 0x0000000708057227 */ /* 0x000fc800078e00ff */
[----:B------:R-:W-:-:S04]  /*01b0*/  IMAD.MOV R2, RZ, RZ, -R5 ;  /* 0x000000ffff027224 */ /* 0x000fc800078e0a05 */
[----:B------:R-:W-:-:S05]  /*01c0*/  IMAD R7, R0, R2, R7 ;  /* 0x0000000200077224 */ /* 0x000fca00078e0207 */
[----:B------:R-:W-:-:S13]  /*01d0*/  ISETP.GE.U32.AND P0, PT, R7, R0, PT ;  /* 0x000000000700720c */ /* 0x000fda0003f06070 */
[----:B------:R-:W-:Y:S01]  /*01e0*/  @P0 IADD3 R7, PT, PT, -R0, R7, RZ ;  /* 0x0000000700070210 */ /* 0x000fe20007ffe1ff */
[----:B------:R-:W-:-:S03]  /*01f0*/  @P0 VIADD R5, R5, 0x1 ;  /* 0x0000000105050836 */ /* 0x000fc60000000000 */
[----:B------:R-:W-:-:S13]  /*0200*/  ISETP.GE.U32.AND P1, PT, R7, R0, PT ;  /* 0x000000000700720c */ /* 0x000fda0003f26070 */
[----:B------:R-:W-:Y:S02]  /*0210*/  @P1 IADD3 R5, PT, PT, R5, 0x1, RZ ;  /* 0x0000000105051810 */ /* 0x000fe40007ffe0ff */
[----:B------:R-:W-:-:S05]  /*0220*/  @!P2 LOP3.LUT R5, RZ, R0, RZ, 0x33, !PT ;  /* 0x00000000ff05a212 */ /* 0x000fca00078e33ff */
[----:B------:R-:W-:-:S05]  /*0230*/  IMAD.IADD R2, R6, 0x1, R5 ;  /* 0x0000000106027824 */ /* 0x000fca00078e0205 */
[C---:B------:R-:W-:Y:S02]  /*0240*/  LOP3.LUT R4, R2.reuse, 0x3, RZ, 0xc0, !PT ;  /* 0x0000000302047812 */ /* 0x040fe400078ec0ff */
[----:B------:R-:W-:Y:S02]  /*0250*/  ISETP.GE.U32.AND P1, PT, R2, 0x3, PT ;  /* 0x000000030200780c */ /* 0x000fe40003f26070 */
[----:B------:R-:W-:-:S13]  /*0260*/  ISETP.NE.AND P0, PT, R4, 0x3, PT ;  /* 0x000000030400780c */ /* 0x000fda0003f05270 */
[----:B-1----:R-:W-:Y:S05]  /*0270*/  @!P0 BRA `(.L_x_27) ;  /* 0x00000000002c8947 */ /* 0x002fea0003800000 */
[----:B------:R-:W0:Y:S01]  /*0280*/  LDC R9, c[0x0][0x38c] ;  /* 0x0000e300ff097b82 */ /* 0x000e220000000800 */
[----:B------:R-:W-:-:S04]  /*0290*/  IADD3 R2, PT, PT, R2, 0x1, RZ ;  /* 0x0000000102027810 */ /* 0x000fc80007ffe0ff */
[----:B------:R-:W-:-:S03]  /*02a0*/  LOP3.LUT R2, R2, 0x3, RZ, 0xc0, !PT ;  /* 0x0000000302027812 */ /* 0x000fc600078ec0ff */
[----:B------:R-:W1:Y:S02]  /*02b0*/  LDC.64 R6, c[0x0][0x380] ;  /* 0x0000e000ff067b82 */ /* 0x000e640000000a00 */
[----:B------:R-:W-:-:S07]  /*02c0*/  IMAD.MOV R2, RZ, RZ, -R2 ;  /* 0x000000ffff027224 */ /* 0x000fce00078e0a02 */
.L_x_28:
[----:B-1----:R-:W-:Y:S01]  /*02d0*/  IMAD.WIDE R4, R3, 0x4, R6 ;  /* 0x0000000403047825 */ /* 0x002fe200078e0206 */
[----:B------:R-:W-:-:S03]  /*02e0*/  IADD3 R2, PT, PT, R2, 0x1, RZ ;  /* 0x0000000102027810 */ /* 0x000fc60007ffe0ff */
[----:B------:R-:W-:Y:S01]  /*02f0*/  IMAD.IADD R3, R0, 0x1, R3 ;  /* 0x0000000100037824 */ /* 0x000fe200078e0203 */
[----:B0-----:R2:W-:Y:S01]  /*0300*/  STG.E desc[UR4][R4.64], R9 ;  /* 0x0000000904007986 */ /* 0x0015e2000c101904 */
[----:B------:R-:W-:-:S13]  /*0310*/  ISETP.NE.AND P0, PT, R2, RZ, PT ;  /* 0x000000ff0200720c */ /* 0x000fda0003f05270 */
[----:B--2---:R-:W-:Y:S05]  /*0320*/  @P0 BRA `(.L_x_28) ;  /* 0xfffffffc00e80947 */ /* 0x004fea000383ffff */
.L_x_27:
[----:B------:R-:W-:Y:S05]  /*0330*/  BSYNC.RECONVERGENT B0 ;  /* 0x0000000000007941 */ /* 0x000fea0003800200 */
.L_x_26:
[----:B------:R-:W-:Y:S05]  /*0340*/  @!P1 EXIT ;  /* 0x000000000000994d */ /* 0x000fea0003800000 */
[----:B------:R-:W0:Y:S08]  /*0350*/  LDC R15, c[0x0][0x38c] ;  /* 0x0000e300ff0f7b82 */ /* 0x000e300000000800 */
[----:B------:R-:W1:Y:S02]  /*0360*/  LDC.64 R10, c[0x0][0x380] ;  /* 0x0000e000ff0a7b82 */ /* 0x000e640000000a00 */
.L_x_29:
[----:B-12---:R-:W-:Y:S01]  /*0370*/  IMAD.WIDE R12, R3, 0x4, R10 ;  /* 0x00000004030c7825 */ /* 0x006fe200078e020a */
[----:B------:R-:W-:-:S04]  /*0380*/  LEA R3, R0, R3, 0x2 ;  /* 0x0000000300037211 */ /* 0x000fc800078e10ff */
[----:B0-----:R2:W-:Y:S01]  /*0390*/  STG.E desc[UR4][R12.64], R15 ;  /* 0x0000000f0c007986 */ /* 0x0015e2000c101904 */
[----:B------:R-:W-:Y:S01]  /*03a0*/  IMAD.WIDE R4, R0, 0x4, R12 ;  /* 0x0000000400047825 */ /* 0x000fe200078e020c */
[----:B------:R-:W-:-:S04]  /*03b0*/  ISETP.GE.AND P0, PT, R3, UR6, PT ;  /* 0x0000000603007c0c */ /* 0x000fc8000bf06270 */
[----:B------:R2:W-:Y:S01]  /*03c0*/  STG.E desc[UR4][R4.64], R15 ;  /* 0x0000000f04007986 */ /* 0x0005e2000c101904 */
[----:B------:R-:W-:-:S05]  /*03d0*/  IMAD.WIDE R6, R0, 0x4, R4 ;  /* 0x0000000400067825 */ /* 0x000fca00078e0204 */
[----:B------:R2:W-:Y:S01]  /*03e0*/  STG.E desc[UR4][R6.64], R15 ;  /* 0x0000000f06007986 */ /* 0x0005e2000c101904 */
[----:B------:R-:W-:-:S05]  /*03f0*/  IMAD.WIDE R8, R0, 0x4, R6 ;  /* 0x0000000400087825 */ /* 0x000fca00078e0206 */
[----:B------:R2:W-:Y:S01]  /*0400*/  STG.E desc[UR4][R8.64], R15 ;  /* 0x0000000f08007986 */ /* 0x0005e2000c101904 */
[----:B------:R-:W-:Y:S05]  /*0410*/  @!P0 BRA `(.L_x_29) ;  /* 0xfffffffc00d48947 */ /* 0x000fea000383ffff */
[----:B------:R-:W-:Y:S05]  /*0420*/  EXIT ;  /* 0x000000000000794d */ /* 0x000fea0003800000 */
.L_x_30:
        /* <DEDUP_REMOVED lines=13> */
.L_x_46:


//--------------------- .text._Z16kernel_pure_readPKfPfi --------------------------
	.section	.text._Z16kernel_pure_readPKfPfi,"ax",@progbits
	.align	128
        .global         _Z16kernel_pure_readPKfPfi
        .type           _Z16kernel_pure_readPKfPfi,@function
        .size           _Z16kernel_pure_readPKfPfi,(.L_x_47 - _Z16kernel_pure_readPKfPfi)
        .other          _Z16kernel_pure_readPKfPfi,@"STO_CUDA_ENTRY STV_DEFAULT"
_Z16kernel_pure_readPKfPfi:
.text._Z16kernel_pure_readPKfPfi:
[----:B------:R-:W-:Y:S01]  /*0000*/  LDC R1, c[0x0][0x37c] ;  /* 0x0000df00ff017b82 */ /* 0x000fe20000000800 */
[----:B------:R-:W0:Y:S07]  /*0010*/  S2R R3, SR_TID.X ;  /* 0x0000000000037919 */ /* 0x000e2e0000002100 */
[----:B------:R-:W0:Y:S01]  /*0020*/  S2UR UR6, SR_CTAID.X ;  /* 0x00000000000679c3 */ /* 0x000e220000002500 */
[----:B------:R-:W1:Y:S01]  /*0030*/  LDCU UR8, c[0x0][0x390] ;  /* 0x00007200ff0877ac */ /* 0x000e620008000800 */
[----:B------:R-:W-:Y:S01]  /*0040*/  BSSY.RECONVERGENT B0, `(.L_x_31) ;  /* 0x0000047000007945 */ /* 0x000fe20003800200 */
[----:B------:R-:W-:Y:S01]  /*0050*/  HFMA2 R13, -RZ, RZ, 0, 0 ;  /* 0x00000000ff0d7431 */ /* 0x000fe200000001ff */
[----:B------:R-:W2:Y:S04]  /*0060*/  LDCU.64 UR4, c[0x0][0x358] ;  /* 0x00006b00ff0477ac */ /* 0x000ea80008000a00 */
[----:B------:R-:W0:Y:S01]  /*0070*/  LDC R0, c[0x0][0x360] ;  /* 0x0000d800ff007b82 */ /* 0x000e220000000800 */
[----:B------:R-:W3:Y:S01]  /*0080*/  LDCU UR7, c[0x0][0x370] ;  /* 0x00006e00ff0777ac */ /* 0x000ee20008000800 */
[----:B0-----:R-:W-:-:S02]  /*0090*/  IMAD R3, R0, UR6, R3 ;  /* 0x0000000600037c24 */ /* 0x001fc4000f8e0203 */
[----:B---3--:R-:W-:-:S03]  /*00a0*/  IMAD R0, R0, UR7, RZ ;  /* 0x0000000700007c24 */ /* 0x008fc6000f8e02ff */
[----:B-1----:R-:W-:-:S13]  /*00b0*/  ISETP.GE.AND P0, PT, R3, UR8, PT ;  /* 0x0000000803007c0c */ /* 0x002fda000bf06270 */
[----:B--2---:R-:W-:Y:S05]  /*00c0*/  @P0 BRA `(.L_x_32) ;  /* 0x0000000000f80947 */ /* 0x004fea0003800000 */
[----:B------:R-:W0:Y:S01]  /*00d0*/  I2F.U32.RP R8, R0 ;  /* 0x0000000000087306 */ /* 0x000e220000209000 */
[----:B------:R-:W-:Y:S01]  /*00e0*/  IADD3 R2, PT, PT, R3, R0, RZ ;  /* 0x0000000003027210 */ /* 0x000fe20007ffe0ff */
[----:B------:R-:W-:Y:S01]  /*00f0*/  IMAD.MOV R9, RZ, RZ, -R0 ;  /* 0x000000ffff097224 */ /* 0x000fe200078e0a00 */
[----:B------:R-:W-:Y:S01]  /*0100*/  ISETP.NE.U32.AND P2, PT, R0, RZ, PT ;  /* 0x000000ff0000720c */ /* 0x000fe20003f45070 */
[----:B------:R-:W-:Y:S01]  /*0110*/  BSSY.RECONVERGENT B1, `(.L_x_33) ;  /* 0x0000028000017945 */ /* 0x000fe20003800200 */
[C---:B------:R-:W-:Y:S01]  /*0120*/  ISETP.GE.AND P0, PT, R2.reuse, UR8, PT ;  /* 0x0000000802007c0c */ /* 0x040fe2000bf06270 */
[----:B------:R-:W-:Y:S01]  /*0130*/  IMAD.MOV.U32 R13, RZ, RZ, RZ ;  /* 0x000000ffff0d7224 */ /* 0x000fe200078e00ff */
[----:B------:R-:W-:Y:S02]  /*0140*/  VIMNMX R7, PT, PT, R2, UR8, !PT ;  /* 0x0000000802077c48 */ /* 0x000fe4000ffe0100 */
[----:B------:R-:W-:Y:S02]  /*0150*/  SEL R6, RZ, 0x1, P0 ;  /* 0x00000001ff067807 */ /* 0x000fe40000000000 */
[----:B------:R-:W-:-:S02]  /*0160*/  MOV R15, R3 ;  /* 0x00000003000f7202 */ /* 0x000fc40000000f00 */
[----:B------:R-:W-:Y:S01]  /*0170*/  IADD3 R7, PT, PT, R7, -R2, -R6 ;  /* 0x8000000207077210 */ /* 0x000fe20007ffe806 */
[----:B0-----:R-:W0:Y:S02]  /*0180*/  MUFU.RCP R8, R8 ;  /* 0x0000000800087308 */ /* 0x001e240000001000 */
[----:B0-----:R-:W-:-:S06]  /*0190*/  IADD3 R4, PT, PT, R8, 0xffffffe, RZ ;  /* 0x0ffffffe08047810 */ /* 0x001fcc0007ffe0ff */
[----:B------:R0:W1:Y:S02]  /*01a0*/  F2I.FTZ.U32.TRUNC.NTZ R5, R4 ;  /* 0x0000000400057305 */ /* 0x000064000021f000 */
[----:B0-----:R-:W-:Y:S02]  /*01b0*/  IMAD.MOV.U32 R4, RZ, RZ, RZ ;  /* 0x000000ffff047224 */ /* 0x001fe400078e00ff */
[----:B-1----:R-:W-:-:S04]  /*01c0*/  IMAD R9, R9, R5, RZ ;  /* 0x0000000509097224 */ /* 0x002fc800078e02ff */
[----:B------:R-:W-:-:S06]  /*01d0*/  IMAD.HI.U32 R8, R5, R9, R4 ;  /* 0x0000000905087227 */ /* 0x000fcc00078e0004 */
[----:B------:R-:W-:-:S05]  /*01e0*/  IMAD.HI.U32 R5, R8, R7, RZ ;  /* 0x0000000708057227 */ /* 0x000fca00078e00ff */
[----:B------:R-:W-:-:S05]  /*01f0*/  IADD3 R2, PT, PT, -R5, RZ, RZ ;  /* 0x000000ff05027210 */ /* 0x000fca0007ffe1ff */
[----:B------:R-:W-:-:S05]  /*0200*/  IMAD R7, R0, R2, R7 ;  /* 0x0000000200077224 */ /* 0x000fca00078e0207 */
[----:B------:R-:W-:-:S13]  /*0210*/  ISETP.GE.U32.AND P0, PT, R7, R0, PT ;  /* 0x000000000700720c */ /* 0x000fda0003f06070 */
[----:B------:R-:W-:Y:S01]  /*0220*/  @P0 IMAD.IADD R7, R7, 0x1, -R0 ;  /* 0x0000000107070824 */ /* 0x000fe200078e0a00 */
[----:B------:R-:W-:-:S04]  /*0230*/  @P0 IADD3 R5, PT, PT, R5, 0x1, RZ ;  /* 0x0000000105050810 */ /* 0x000fc80007ffe0ff */
[----:B------:R-:W-:-:S13]  /*0240*/  ISETP.GE.U32.AND P1, PT, R7, R0, PT ;  /* 0x000000000700720c */ /* 0x000fda0003f26070 */
[----:B------:R-:W-:Y:S01]  /*0250*/  @P1 VIADD R5, R5, 0x1 ;  /* 0x0000000105051836 */ /* 0x000fe20000000000 */
[----:B------:R-:W-:-:S04]  /*0260*/  @!P2 LOP3.LUT R5, RZ, R0, RZ, 0x33, !PT ;  /* 0x00000000ff05a212 */ /* 0x000fc800078e33ff */
[----:B------:R-:W-:-:S04]  /*0270*/  IADD3 R5, PT, PT, R6, R5, RZ ;  /* 0x0000000506057210 */ /* 0x000fc80007ffe0ff */
[C---:B------:R-:W-:Y:S02]  /*0280*/  LOP3.LUT R2, R5.reuse, 0x3, RZ, 0xc0, !PT ;  /* 0x0000000305027812 */ /* 0x040fe400078ec0ff */
[----:B------:R-:W-:Y:S02]  /*0290*/  ISETP.GE.U32.AND P1, PT, R5, 0x3, PT ;  /* 0x000000030500780c */ /* 0x000fe40003f26070 */
[----:B------:R-:W-:-:S13]  /*02a0*/  ISETP.NE.AND P0, PT, R2, 0x3, PT ;  /* 0x000000030200780c */ /* 0x000fda0003f05270 */
[----:B------:R-:W-:Y:S05]  /*02b0*/  @!P0 BRA `(.L_x_34) ;  /* 0x0000000000348947 */ /* 0x000fea0003800000 */
[----:B------:R-:W0:Y:S01]  /*02c0*/  LDC.64 R6, c[0x0][0x380] ;  /* 0x0000e000ff067b82 */ /* 0x000e220000000a00 */
[----:B------:R-:W-:Y:S01]  /*02d0*/  VIADD R5, R5, 0x1 ;  /* 0x0000000105057836 */ /* 0x000fe20000000000 */
[----:B------:R-:W-:Y:S01]  /*02e0*/  MOV R13, RZ ;  /* 0x000000ff000d7202 */ /* 0x000fe20000000f00 */
[----:B------:R-:W-:-:S03]  /*02f0*/  IMAD.MOV.U32 R15, RZ, RZ, R3 ;  /* 0x000000ffff0f7224 */ /* 0x000fc600078e0003 */
[----:B------:R-:W-:-:S04]  /*0300*/  LOP3.LUT R5, R5, 0x3, RZ, 0xc0, !PT ;  /* 0x0000000305057812 */ /* 0x000fc800078ec0ff */
[----:B------:R-:W-:-:S07]  /*0310*/  IADD3 R2, PT, PT, -R5, RZ, RZ ;  /* 0x000000ff05027210 */ /* 0x000fce0007ffe1ff */
.L_x_35:
[----:B0-----:R-:W-:-:S06]  /*0320*/  IMAD.WIDE R4, R15, 0x4, R6 ;  /* 0x000000040f047825 */ /* 0x001fcc00078e0206 */
[----:B------:R-:W2:Y:S01]  /*0330*/  LDG.E.CONSTANT R4, desc[UR4][R4.64] ;  /* 0x0000000404047981 */ /* 0x000ea2000c1e9900 */
[----:B------:R-:W-:Y:S01]  /*0340*/  VIADD R2, R2, 0x1 ;  /* 0x0000000102027836 */ /* 0x000fe20000000000 */
[----:B------:R-:W-:-:S04]  /*0350*/  IADD3 R15, PT, PT, R0, R15, RZ ;  /* 0x0000000f000f7210 */ /* 0x000fc80007ffe0ff */
[----:B------:R-:W-:Y:S01]  /*0360*/  ISETP.NE.AND P0, PT, R2, RZ, PT ;  /* 0x000000ff0200720c */ /* 0x000fe20003f05270 */
[----:B--2---:R-:W-:-:S12]  /*0370*/  FADD R13, R4, R13 ;  /* 0x0000000d040d7221 */ /* 0x004fd80000000000 */
[----:B------:R-:W-:Y:S05]  /*0380*/  @P0 BRA `(.L_x_35) ;  /* 0xfffffffc00e40947 */ /* 0x000fea000383ffff */
.L_x_34:
[----:B------:R-:W-:Y:S05]  /*0390*/  BSYNC.RECONVERGENT B1 ;  /* 0x0000000000017941 */ /* 0x000fea0003800200 */
.L_x_33:
[----:B------:R-:W-:Y:S05]  /*03a0*/  @!P1 BRA `(.L_x_32) ;  /* 0x0000000000409947 */ /* 0x000fea0003800000 */
.L_x_36:
[----:B------:R-:W0:Y:S02]  /*03b0*/  LDC.64 R4, c[0x0][0x380] ;  /* 0x0000e000ff047b82 */ /* 0x000e240000000a00 */
[----:B0-----:R-:W-:-:S04]  /*03c0*/  IMAD.WIDE R10, R15, 0x4, R4 ;  /* 0x000000040f0a7825 */ /* 0x001fc800078e0204 */
[C---:B------:R-:W-:Y:S02]  /*03d0*/  IMAD.WIDE R4, R0.reuse, 0x4, R10 ;  /* 0x0000000400047825 */ /* 0x040fe400078e020a */
[----:B------:R-:W2:Y:S02]  /*03e0*/  LDG.E.CONSTANT R10, desc[UR4][R10.64] ;  /* 0x000000040a0a7981 */ /* 0x000ea4000c1e9900 */
[C---:B------:R-:W-:Y:S02]  /*03f0*/  IMAD.WIDE R6, R0.reuse, 0x4, R4 ;  /* 0x0000000400067825 */ /* 0x040fe400078e0204 */
[----:B------:R-:W3:Y:S02]  /*0400*/  LDG.E.CONSTANT R4, desc[UR4][R4.64] ;  /* 0x0000000404047981 */ /* 0x000ee4000c1e9900 */
[C---:B------:R-:W-:Y:S02]  /*0410*/  IMAD.WIDE R8, R0.reuse, 0x4, R6 ;  /* 0x0000000400087825 */ /* 0x040fe400078e0206 */
[----:B------:R-:W4:Y:S04]  /*0420*/  LDG.E.CONSTANT R7, desc[UR4][R6.64] ;  /* 0x0000000406077981 */ /* 0x000f28000c1e9900 */
[----:B------:R-:W5:Y:S01]  /*0430*/  LDG.E.CONSTANT R9, desc[UR4][R8.64] ;  /* 0x0000000408097981 */ /* 0x000f62000c1e9900 */
[----:B------:R-:W-:-:S05]  /*0440*/  IMAD R15, R0, 0x4, R15 ;  /* 0x00000004000f7824 */ /* 0x000fca00078e020f */
[----:B------:R-:W-:Y:S01]  /*0450*/  ISETP.GE.AND P0, PT, R15, UR8, PT ;  /* 0x000000080f007c0c */ /* 0x000fe2000bf06270 */
[----:B--2---:R-:W-:-:S04]  /*0460*/  FADD R13, R10, R13 ;  /* 0x0000000d0a0d7221 */ /* 0x004fc80000000000 */
[----:B---3--:R-:W-:-:S04]  /*0470*/  FADD R2, R13, R4 ;  /* 0x000000040d027221 */ /* 0x008fc80000000000 */
[----:B----4-:R-:W-:-:S04]  /*0480*/  FADD R2, R2, R7 ;  /* 0x0000000702027221 */ /* 0x010fc80000000000 */
[----:B-----5:R-:W-:Y:S01]  /*0490*/  FADD R13, R2, R9 ;  /* 0x00000009020d7221 */ /* 0x020fe20000000000 */
[----:B------:R-:W-:Y:S06]  /*04a0*/  @!P0 BRA `(.L_x_36) ;  /* 0xfffffffc00c08947 */ /* 0x000fec000383ffff */
.L_x_32:
[----:B------:R-:W-:Y:S05]  /*04b0*/  BSYNC.RECONVERGENT B0 ;  /* 0x0000000000007941 */ /* 0x000fea0003800200 */
.L_x_31:
[----:B------:R-:W-:-:S13]  /*04c0*/  ISETP.NE.AND P0, PT, R3, RZ, PT ;  /* 0x000000ff0300720c */ /* 0x000fda0003f05270 */
[----:B------:R-:W-:Y:S05]  /*04d0*/  @P0 EXIT ;  /* 0x000000000000094d */ /* 0x000fea0003800000 */
[----:B------:R-:W0:Y:S02]  /*04e0*/  LDC.64 R2, c[0x0][0x388] ;  /* 0x0000e200ff027b82 */ /* 0x000e240000000a00 */
[----:B0-----:R-:W-:Y:S01]  /*04f0*/  STG.E desc[UR4][R2.64], R13 ;  /* 0x0000000d02007986 */ /* 0x001fe2000c101904 */
[----:B------:R-:W-:Y:S05]  /*0500*/  EXIT ;  /* 0x000000000000794d */ /* 0x000fea0003800000 */
.L_x_37:
        /* <DEDUP_REMOVED lines=15> */
.L_x_47:


//--------------------- .nv.global.init           --------------------------
	.section	.nv.global.init,"aw",@progbits
	.align	4
.nv.global.init:
	.type		__cudart_i2opi_f,@object
	.size		__cudart_i2opi_f,(.L_0 - __cudart_i2opi_f)
__cudart_i2opi_f:
        /*0000*/ 	.byte	0x41, 0x90, 0x43, 0x3c, 0x99, 0x95, 0x62, 0xdb, 0xc0, 0xdd, 0x34, 0xf5, 0xd1, 0x57, 0x27, 0xfc
        /*0010*/ 	.byte	0x29, 0x15, 0x44, 0x4e, 0x6e, 0x83, 0xf9, 0xa2
.L_0:


//--------------------- .nv.shared.reserved.0     --------------------------
	.section	.nv.shared.reserved.0,"aw",@nobits
	.weak		__nv_reservedSMEM_offset_0_alias
	.size		__nv_reservedSMEM_offset_0_alias, 0, 64
	.other		__nv_reservedSMEM_offset_0_alias,@"STO_CUDA_RESERVED_SHARED STV_DEFAULT"
__nv_reservedSMEM_offset_0_alias:
	.zero		0
	.zero		64


//--------------------- .nv.shared._Z21kernel_smem_intensivePfi --------------------------
	.section	.nv.shared._Z21kernel_smem_intensivePfi,"aw",@nobits
	.sectionflags	@""
	.align	4
.nv.shared._Z21kernel_smem_intensivePfi:
	.zero		5120


//--------------------- .nv.shared._Z19kernel_with_barrierPfi --------------------------
	.section	.nv.shared._Z19kernel_with_barrierPfi,"aw",@nobits
	.sectionflags	@""
	.align	4
.nv.shared._Z19kernel_with_barrierPfi:
	.zero		2048


//--------------------- .nv.constant0._Z12kernel_mixedPKfPfii --------------------------
	.section	.nv.constant0._Z12kernel_mixedPKfPfii,"a",@progbits
	.sectionflags	@""
	.align	4
.nv.constant0._Z12kernel_mixedPKfPfii:
	.zero		920


//--------------------- .nv.constant0._Z21kernel_smem_intensivePfi --------------------------
	.section	.nv.constant0._Z21kernel_smem_intensivePfi,"a",@progbits
	.sectionflags	@""
	.align	4
.nv.constant0._Z21kernel_smem_intensivePfi:
	.zero		908


//--------------------- .nv.constant0._Z17kernel_atomic_addPii --------------------------
	.section	.nv.constant0._Z17kernel_atomic_addPii,"a",@progbits
	.sectionflags	@""
	.align	4
.nv.constant0._Z17kernel_atomic_addPii:
	.zero		908


//--------------------- .nv.constant0._Z20kernel_random_accessPKfPKiPfi --------------------------
	.section	.nv.constant0._Z20kernel_random_accessPKfPKiPfi,"a",@progbits
	.sectionflags	@""
	.align	4
.nv.constant0._Z20kernel_random_accessPKfPKiPfi:
	.zero		924


//--------------------- .nv.constant0._Z19kernel_with_barrierPfi --------------------------
	.section	.nv.constant0._Z19kernel_with_barrierPfi,"a",@progbits
	.sectionflags	@""
	.align	4
.nv.constant0._Z19kernel_with_barrierPfi:
	.zero		908


//--------------------- .nv.constant0._Z19kernel_pure_computePfii --------------------------
	.section	.nv.constant0._Z19kernel_pure_computePfii,"a",@progbits
	.sectionflags	@""
	.align	4
.nv.constant0._Z19kernel_pure_computePfii:
	.zero		912


//--------------------- .nv.constant0._Z17kernel_vector_addPKfS0_Pfi --------------------------
	.section	.nv.constant0._Z17kernel_vector_addPKfS0_Pfi,"a",@progbits
	.sectionflags	@""
	.align	4
.nv.constant0._Z17kernel_vector_addPKfS0_Pfi:
	.zero		924


//--------------------- .nv.constant0._Z17kernel_pure_writePfif --------------------------
	.section	.nv.constant0._Z17kernel_pure_writePfif,"a",@progbits
	.sectionflags	@""
	.align	4
.nv.constant0._Z17kernel_pure_writePfif:
	.zero		912


//--------------------- .nv.constant0._Z16kernel_pure_readPKfPfi --------------------------
	.section	.nv.constant0._Z16kernel_pure_readPKfPfi,"a",@progbits
	.sectionflags	@""
	.align	4
.nv.constant0._Z16kernel_pure_readPKfPfi:
	.zero		916


//--------------------- SYMBOLS --------------------------

	.type		.nv.reservedSmem.offset0,@object
	.size		.nv.reservedSmem.offset0,0x4
	.type		.nv.reservedSmem.cap,@object
	.size		.nv.reservedSmem.cap,0x4
